//
// Generated by NVIDIA NVVM Compiler
//
// Compiler Build ID: CL-36424714
// Cuda compilation tools, release 13.0, V13.0.88
// Based on NVVM 20.0.0
//

.version 9.0
.target sm_100
.address_size 64

	// .globl	_Z12setup_kernelP17curandStateXORWOW
.global .align 4 .b8 precalc_xorwow_matrix[102400];
.global .align 4 .b8 precalc_xorwow_offset_matrix[102400];
.global .align 4 .b8 mrg32k3aM1[2304];
.global .align 4 .b8 mrg32k3aM2[2304];
.global .align 4 .b8 mrg32k3aM1SubSeq[2016];
.global .align 4 .b8 mrg32k3aM2SubSeq[2016];
.global .align 4 .b8 mrg32k3aM1Seq[2304];
.global .align 4 .b8 mrg32k3aM2Seq[2304];
.const .align 8 .b8 __cr_lgamma_table[72];

.visible .entry _Z12setup_kernelP17curandStateXORWOW(
	.param .u64 .ptr .align 1 _Z12setup_kernelP17curandStateXORWOW_param_0
)
{
	.reg .pred 	%p<24>;
	.reg .b32 	%r<406>;
	.reg .b64 	%rd<18>;

	ld.param.u64 	%rd8, [_Z12setup_kernelP17curandStateXORWOW_param_0];
	cvta.to.global.u64 	%rd9, %rd8;
	mov.u32 	%r182, %tid.x;
	mov.u32 	%r183, %ntid.x;
	mov.u32 	%r184, %ctaid.x;
	mad.lo.s32 	%r185, %r183, %r184, %r182;
	cvt.s64.s32 	%rd17, %r185;
	mul.wide.s32 	%rd10, %r185, 48;
	add.s64 	%rd2, %rd9, %rd10;
	mov.b32 	%r186, 1593684748;
	mov.b32 	%r187, 832094735;
	st.global.v2.u32 	[%rd2], {%r187, %r186};
	mov.b32 	%r188, -123459836;
	mov.b32 	%r189, 1111207954;
	st.global.v2.u32 	[%rd2+8], {%r189, %r188};
	mov.b32 	%r190, 1476011280;
	mov.b32 	%r191, -589760388;
	st.global.v2.u32 	[%rd2+16], {%r191, %r190};
	setp.eq.s32 	%p1, %r185, 0;
	@%p1 bra 	$L__BB0_42;
	mov.b32 	%r312, 0;
	mov.u64 	%rd12, precalc_xorwow_matrix;
$L__BB0_2:
	and.b64  	%rd4, %rd17, 3;
	setp.eq.s64 	%p2, %rd4, 0;
	@%p2 bra 	$L__BB0_41;
	mul.wide.u32 	%rd11, %r312, 3200;
	add.s64 	%rd5, %rd12, %rd11;
	cvt.u32.u64 	%r2, %rd4;
	mov.b32 	%r313, 0;
$L__BB0_4:
	mov.b32 	%r326, 0;
	mov.u32 	%r327, %r326;
	mov.u32 	%r328, %r326;
	mov.u32 	%r329, %r326;
	mov.u32 	%r330, %r326;
	mov.u32 	%r319, %r326;
$L__BB0_5:
	mul.wide.u32 	%rd13, %r319, 4;
	add.s64 	%rd14, %rd2, %rd13;
	ld.global.u32 	%r10, [%rd14+4];
	shl.b32 	%r11, %r319, 5;
	mov.b32 	%r325, 0;
$L__BB0_6:
	.pragma "nounroll";
	shr.u32 	%r196, %r10, %r325;
	and.b32  	%r197, %r196, 1;
	setp.eq.b32 	%p3, %r197, 1;
	not.pred 	%p4, %p3;
	add.s32 	%r198, %r11, %r325;
	mul.lo.s32 	%r199, %r198, 5;
	mul.wide.u32 	%rd15, %r199, 4;
	add.s64 	%rd6, %rd5, %rd15;
	@%p4 bra 	$L__BB0_8;
	ld.global.u32 	%r200, [%rd6];
	xor.b32  	%r330, %r330, %r200;
	ld.global.u32 	%r201, [%rd6+4];
	xor.b32  	%r329, %r329, %r201;
	ld.global.u32 	%r202, [%rd6+8];
	xor.b32  	%r328, %r328, %r202;
	ld.global.u32 	%r203, [%rd6+12];
	xor.b32  	%r327, %r327, %r203;
	ld.global.u32 	%r204, [%rd6+16];
	xor.b32  	%r326, %r326, %r204;
$L__BB0_8:
	and.b32  	%r206, %r196, 2;
	setp.eq.s32 	%p5, %r206, 0;
	@%p5 bra 	$L__BB0_10;
	ld.global.u32 	%r207, [%rd6+20];
	xor.b32  	%r330, %r330, %r207;
	ld.global.u32 	%r208, [%rd6+24];
	xor.b32  	%r329, %r329, %r208;
	ld.global.u32 	%r209, [%rd6+28];
	xor.b32  	%r328, %r328, %r209;
	ld.global.u32 	%r210, [%rd6+32];
	xor.b32  	%r327, %r327, %r210;
	ld.global.u32 	%r211, [%rd6+36];
	xor.b32  	%r326, %r326, %r211;
$L__BB0_10:
	and.b32  	%r213, %r196, 4;
	setp.eq.s32 	%p6, %r213, 0;
	@%p6 bra 	$L__BB0_12;
	ld.global.u32 	%r214, [%rd6+40];
	xor.b32  	%r330, %r330, %r214;
	ld.global.u32 	%r215, [%rd6+44];
	xor.b32  	%r329, %r329, %r215;
	ld.global.u32 	%r216, [%rd6+48];
	xor.b32  	%r328, %r328, %r216;
	ld.global.u32 	%r217, [%rd6+52];
	xor.b32  	%r327, %r327, %r217;
	ld.global.u32 	%r218, [%rd6+56];
	xor.b32  	%r326, %r326, %r218;
$L__BB0_12:
	and.b32  	%r220, %r196, 8;
	setp.eq.s32 	%p7, %r220, 0;
	@%p7 bra 	$L__BB0_14;
	ld.global.u32 	%r221, [%rd6+60];
	xor.b32  	%r330, %r330, %r221;
	ld.global.u32 	%r222, [%rd6+64];
	xor.b32  	%r329, %r329, %r222;
	ld.global.u32 	%r223, [%rd6+68];
	xor.b32  	%r328, %r328, %r223;
	ld.global.u32 	%r224, [%rd6+72];
	xor.b32  	%r327, %r327, %r224;
	ld.global.u32 	%r225, [%rd6+76];
	xor.b32  	%r326, %r326, %r225;
$L__BB0_14:
	and.b32  	%r227, %r196, 16;
	setp.eq.s32 	%p8, %r227, 0;
	@%p8 bra 	$L__BB0_16;
	ld.global.u32 	%r228, [%rd6+80];
	xor.b32  	%r330, %r330, %r228;
	ld.global.u32 	%r229, [%rd6+84];
	xor.b32  	%r329, %r329, %r229;
	ld.global.u32 	%r230, [%rd6+88];
	xor.b32  	%r328, %r328, %r230;
	ld.global.u32 	%r231, [%rd6+92];
	xor.b32  	%r327, %r327, %r231;
	ld.global.u32 	%r232, [%rd6+96];
	xor.b32  	%r326, %r326, %r232;
$L__BB0_16:
	and.b32  	%r234, %r196, 32;
	setp.eq.s32 	%p9, %r234, 0;
	@%p9 bra 	$L__BB0_18;
	ld.global.u32 	%r235, [%rd6+100];
	xor.b32  	%r330, %r330, %r235;
	ld.global.u32 	%r236, [%rd6+104];
	xor.b32  	%r329, %r329, %r236;
	ld.global.u32 	%r237, [%rd6+108];
	xor.b32  	%r328, %r328, %r237;
	ld.global.u32 	%r238, [%rd6+112];
	xor.b32  	%r327, %r327, %r238;
	ld.global.u32 	%r239, [%rd6+116];
	xor.b32  	%r326, %r326, %r239;
$L__BB0_18:
	and.b32  	%r241, %r196, 64;
	setp.eq.s32 	%p10, %r241, 0;
	@%p10 bra 	$L__BB0_20;
	ld.global.u32 	%r242, [%rd6+120];
	xor.b32  	%r330, %r330, %r242;
	ld.global.u32 	%r243, [%rd6+124];
	xor.b32  	%r329, %r329, %r243;
	ld.global.u32 	%r244, [%rd6+128];
	xor.b32  	%r328, %r328, %r244;
	ld.global.u32 	%r245, [%rd6+132];
	xor.b32  	%r327, %r327, %r245;
	ld.global.u32 	%r246, [%rd6+136];
	xor.b32  	%r326, %r326, %r246;
$L__BB0_20:
	and.b32  	%r248, %r196, 128;
	setp.eq.s32 	%p11, %r248, 0;
	@%p11 bra 	$L__BB0_22;
	ld.global.u32 	%r249, [%rd6+140];
	xor.b32  	%r330, %r330, %r249;
	ld.global.u32 	%r250, [%rd6+144];
	xor.b32  	%r329, %r329, %r250;
	ld.global.u32 	%r251, [%rd6+148];
	xor.b32  	%r328, %r328, %r251;
	ld.global.u32 	%r252, [%rd6+152];
	xor.b32  	%r327, %r327, %r252;
	ld.global.u32 	%r253, [%rd6+156];
	xor.b32  	%r326, %r326, %r253;
$L__BB0_22:
	and.b32  	%r255, %r196, 256;
	setp.eq.s32 	%p12, %r255, 0;
	@%p12 bra 	$L__BB0_24;
	ld.global.u32 	%r256, [%rd6+160];
	xor.b32  	%r330, %r330, %r256;
	ld.global.u32 	%r257, [%rd6+164];
	xor.b32  	%r329, %r329, %r257;
	ld.global.u32 	%r258, [%rd6+168];
	xor.b32  	%r328, %r328, %r258;
	ld.global.u32 	%r259, [%rd6+172];
	xor.b32  	%r327, %r327, %r259;
	ld.global.u32 	%r260, [%rd6+176];
	xor.b32  	%r326, %r326, %r260;
$L__BB0_24:
	and.b32  	%r262, %r196, 512;
	setp.eq.s32 	%p13, %r262, 0;
	@%p13 bra 	$L__BB0_26;
	ld.global.u32 	%r263, [%rd6+180];
	xor.b32  	%r330, %r330, %r263;
	ld.global.u32 	%r264, [%rd6+184];
	xor.b32  	%r329, %r329, %r264;
	ld.global.u32 	%r265, [%rd6+188];
	xor.b32  	%r328, %r328, %r265;
	ld.global.u32 	%r266, [%rd6+192];
	xor.b32  	%r327, %r327, %r266;
	ld.global.u32 	%r267, [%rd6+196];
	xor.b32  	%r326, %r326, %r267;
$L__BB0_26:
	and.b32  	%r269, %r196, 1024;
	setp.eq.s32 	%p14, %r269, 0;
	@%p14 bra 	$L__BB0_28;
	ld.global.u32 	%r270, [%rd6+200];
	xor.b32  	%r330, %r330, %r270;
	ld.global.u32 	%r271, [%rd6+204];
	xor.b32  	%r329, %r329, %r271;
	ld.global.u32 	%r272, [%rd6+208];
	xor.b32  	%r328, %r328, %r272;
	ld.global.u32 	%r273, [%rd6+212];
	xor.b32  	%r327, %r327, %r273;
	ld.global.u32 	%r274, [%rd6+216];
	xor.b32  	%r326, %r326, %r274;
$L__BB0_28:
	and.b32  	%r276, %r196, 2048;
	setp.eq.s32 	%p15, %r276, 0;
	@%p15 bra 	$L__BB0_30;
	ld.global.u32 	%r277, [%rd6+220];
	xor.b32  	%r330, %r330, %r277;
	ld.global.u32 	%r278, [%rd6+224];
	xor.b32  	%r329, %r329, %r278;
	ld.global.u32 	%r279, [%rd6+228];
	xor.b32  	%r328, %r328, %r279;
	ld.global.u32 	%r280, [%rd6+232];
	xor.b32  	%r327, %r327, %r280;
	ld.global.u32 	%r281, [%rd6+236];
	xor.b32  	%r326, %r326, %r281;
$L__BB0_30:
	and.b32  	%r283, %r196, 4096;
	setp.eq.s32 	%p16, %r283, 0;
	@%p16 bra 	$L__BB0_32;
	ld.global.u32 	%r284, [%rd6+240];
	xor.b32  	%r330, %r330, %r284;
	ld.global.u32 	%r285, [%rd6+244];
	xor.b32  	%r329, %r329, %r285;
	ld.global.u32 	%r286, [%rd6+248];
	xor.b32  	%r328, %r328, %r286;
	ld.global.u32 	%r287, [%rd6+252];
	xor.b32  	%r327, %r327, %r287;
	ld.global.u32 	%r288, [%rd6+256];
	xor.b32  	%r326, %r326, %r288;
$L__BB0_32:
	and.b32  	%r290, %r196, 8192;
	setp.eq.s32 	%p17, %r290, 0;
	@%p17 bra 	$L__BB0_34;
	ld.global.u32 	%r291, [%rd6+260];
	xor.b32  	%r330, %r330, %r291;
	ld.global.u32 	%r292, [%rd6+264];
	xor.b32  	%r329, %r329, %r292;
	ld.global.u32 	%r293, [%rd6+268];
	xor.b32  	%r328, %r328, %r293;
	ld.global.u32 	%r294, [%rd6+272];
	xor.b32  	%r327, %r327, %r294;
	ld.global.u32 	%r295, [%rd6+276];
	xor.b32  	%r326, %r326, %r295;
$L__BB0_34:
	and.b32  	%r297, %r196, 16384;
	setp.eq.s32 	%p18, %r297, 0;
	@%p18 bra 	$L__BB0_36;
	ld.global.u32 	%r298, [%rd6+280];
	xor.b32  	%r330, %r330, %r298;
	ld.global.u32 	%r299, [%rd6+284];
	xor.b32  	%r329, %r329, %r299;
	ld.global.u32 	%r300, [%rd6+288];
	xor.b32  	%r328, %r328, %r300;
	ld.global.u32 	%r301, [%rd6+292];
	xor.b32  	%r327, %r327, %r301;
	ld.global.u32 	%r302, [%rd6+296];
	xor.b32  	%r326, %r326, %r302;
$L__BB0_36:
	and.b32  	%r304, %r196, 32768;
	setp.eq.s32 	%p19, %r304, 0;
	@%p19 bra 	$L__BB0_38;
	ld.global.u32 	%r305, [%rd6+300];
	xor.b32  	%r330, %r330, %r305;
	ld.global.u32 	%r306, [%rd6+304];
	xor.b32  	%r329, %r329, %r306;
	ld.global.u32 	%r307, [%rd6+308];
	xor.b32  	%r328, %r328, %r307;
	ld.global.u32 	%r308, [%rd6+312];
	xor.b32  	%r327, %r327, %r308;
	ld.global.u32 	%r309, [%rd6+316];
	xor.b32  	%r326, %r326, %r309;
$L__BB0_38:
	add.s32 	%r325, %r325, 16;
	setp.ne.s32 	%p20, %r325, 32;
	@%p20 bra 	$L__BB0_6;
	mad.lo.s32 	%r310, %r319, -31, %r11;
	add.s32 	%r319, %r310, 1;
	setp.ne.s32 	%p21, %r319, 5;
	@%p21 bra 	$L__BB0_5;
	st.global.u32 	[%rd2+4], %r330;
	st.global.u32 	[%rd2+8], %r329;
	st.global.u32 	[%rd2+12], %r328;
	st.global.u32 	[%rd2+16], %r327;
	st.global.u32 	[%rd2+20], %r326;
	add.s32 	%r313, %r313, 1;
	setp.lt.u32 	%p22, %r313, %r2;
	@%p22 bra 	$L__BB0_4;
$L__BB0_41:
	shr.u64 	%rd7, %rd17, 2;
	add.s32 	%r312, %r312, 1;
	setp.gt.u64 	%p23, %rd17, 3;
	mov.u64 	%rd17, %rd7;
	@%p23 bra 	$L__BB0_2;
$L__BB0_42:
	mov.b32 	%r311, 0;
	st.global.v2.u32 	[%rd2+24], {%r311, %r311};
	st.global.u32 	[%rd2+32], %r311;
	mov.b64 	%rd16, 0;
	st.global.u64 	[%rd2+40], %rd16;
	ret;

}
	// .globl	_Z15generate_kernelP17curandStateXORWOWPiS1_
.visible .entry _Z15generate_kernelP17curandStateXORWOWPiS1_(
	.param .u64 .ptr .align 1 _Z15generate_kernelP17curandStateXORWOWPiS1__param_0,
	.param .u64 .ptr .align 1 _Z15generate_kernelP17curandStateXORWOWPiS1__param_1,
	.param .u64 .ptr .align 1 _Z15generate_kernelP17curandStateXORWOWPiS1__param_2
)
{
	.reg .pred 	%p<6>;
	.reg .b32 	%r<96>;
	.reg .b32 	%f<20>;
	.reg .b64 	%rd<16>;
	.reg .b64 	%fd<31>;

	ld.param.u64 	%rd4, [_Z15generate_kernelP17curandStateXORWOWPiS1__param_0];
	ld.param.u64 	%rd2, [_Z15generate_kernelP17curandStateXORWOWPiS1__param_1];
	ld.param.u64 	%rd3, [_Z15generate_kernelP17curandStateXORWOWPiS1__param_2];
	cvta.to.global.u64 	%rd5, %rd4;
	mov.u32 	%r39, %tid.x;
	mov.u32 	%r40, %ntid.x;
	mov.u32 	%r41, %ctaid.x;
	mad.lo.s32 	%r1, %r40, %r41, %r39;
	mul.wide.s32 	%rd6, %r1, 48;
	add.s64 	%rd1, %rd5, %rd6;
	ld.global.v2.u32 	{%r82, %r87}, [%rd1];
	ld.global.v2.u32 	{%r85, %r86}, [%rd1+8];
	ld.global.v2.u32 	{%r83, %r84}, [%rd1+16];
	mov.f64 	%fd6, 0d4338000000000000;
	{
	.reg .b32 %temp; 
	mov.b64 	{%r8, %temp}, %fd6;
	}
	mov.f64 	%fd7, 0dC338000000000000;
	add.rn.f64 	%fd8, %fd6, %fd7;
	fma.rn.f64 	%fd9, %fd8, 0dBFE62E42FEFA39EF, 0dBFB999999999999A;
	fma.rn.f64 	%fd10, %fd8, 0dBC7ABC9E3B39803F, %fd9;
	fma.rn.f64 	%fd11, %fd10, 0d3E5ADE1569CE2BDF, 0d3E928AF3FCA213EA;
	fma.rn.f64 	%fd12, %fd11, %fd10, 0d3EC71DEE62401315;
	fma.rn.f64 	%fd13, %fd12, %fd10, 0d3EFA01997C89EB71;
	fma.rn.f64 	%fd14, %fd13, %fd10, 0d3F2A01A014761F65;
	fma.rn.f64 	%fd15, %fd14, %fd10, 0d3F56C16C1852B7AF;
	fma.rn.f64 	%fd16, %fd15, %fd10, 0d3F81111111122322;
	fma.rn.f64 	%fd17, %fd16, %fd10, 0d3FA55555555502A1;
	fma.rn.f64 	%fd18, %fd17, %fd10, 0d3FC5555555555511;
	fma.rn.f64 	%fd19, %fd18, %fd10, 0d3FE000000000000B;
	fma.rn.f64 	%fd20, %fd19, %fd10, 0d3FF0000000000000;
	fma.rn.f64 	%fd21, %fd20, %fd10, 0d3FF0000000000000;
	{
	.reg .b32 %temp; 
	mov.b64 	{%r9, %temp}, %fd21;
	}
	{
	.reg .b32 %temp; 
	mov.b64 	{%temp, %r10}, %fd21;
	}
	shl.b32 	%r42, %r8, 20;
	add.s32 	%r43, %r42, %r10;
	mov.b64 	%fd29, {%r9, %r43};
	mov.f64 	%fd22, 0dBFB999999999999A;
	{
	.reg .b32 %temp; 
	mov.b64 	{%temp, %r44}, %fd22;
	}
	mov.b32 	%f5, %r44;
	abs.f32 	%f1, %f5;
	setp.lt.f32 	%p1, %f1, 0f4086232B;
	@%p1 bra 	$L__BB1_3;
	setp.geu.f32 	%p2, %f1, 0f40874800;
	mov.f64 	%fd29, 0d0000000000000000;
	@%p2 bra 	$L__BB1_3;
	shr.u32 	%r45, %r8, 31;
	add.s32 	%r46, %r8, %r45;
	shr.s32 	%r47, %r46, 1;
	shl.b32 	%r48, %r47, 20;
	add.s32 	%r49, %r10, %r48;
	mov.b64 	%fd24, {%r9, %r49};
	sub.s32 	%r50, %r8, %r47;
	shl.b32 	%r51, %r50, 20;
	add.s32 	%r52, %r51, 1072693248;
	mov.b32 	%r53, 0;
	mov.b64 	%fd25, {%r53, %r52};
	mul.f64 	%fd29, %fd25, %fd24;
$L__BB1_3:
	setp.geu.f64 	%p3, %fd29, 0d3FF0000000000000;
	mov.b32 	%r88, -1;
	@%p3 bra 	$L__BB1_6;
	mov.f64 	%fd30, 0d3FF0000000000000;
	mov.b32 	%r81, 0;
$L__BB1_5:
	mov.u32 	%r15, %r86;
	mov.u32 	%r86, %r84;
	mov.u32 	%r16, %r83;
	mov.u32 	%r88, %r81;
	add.s32 	%r81, %r88, 1;
	shr.u32 	%r56, %r87, 2;
	xor.b32  	%r57, %r56, %r87;
	shl.b32 	%r58, %r86, 4;
	shl.b32 	%r59, %r57, 1;
	xor.b32  	%r60, %r58, %r59;
	xor.b32  	%r61, %r60, %r86;
	xor.b32  	%r83, %r61, %r57;
	add.s32 	%r62, %r82, %r83;
	add.s32 	%r63, %r62, 362437;
	shr.u32 	%r64, %r85, 2;
	xor.b32  	%r65, %r64, %r85;
	shl.b32 	%r66, %r83, 4;
	shl.b32 	%r67, %r65, 1;
	xor.b32  	%r68, %r67, %r66;
	xor.b32  	%r69, %r68, %r65;
	xor.b32  	%r84, %r69, %r83;
	add.s32 	%r82, %r82, 724874;
	add.s32 	%r70, %r84, %r82;
	cvt.u64.u32 	%rd7, %r63;
	mul.wide.u32 	%rd8, %r70, 2097152;
	xor.b64  	%rd9, %rd8, %rd7;
	cvt.rn.f64.u64 	%fd27, %rd9;
	fma.rn.f64 	%fd28, %fd27, 0d3CA0000000000000, 0d3C90000000000000;
	mul.f64 	%fd30, %fd30, %fd28;
	setp.gt.f64 	%p4, %fd30, %fd29;
	mov.u32 	%r85, %r16;
	mov.u32 	%r87, %r15;
	@%p4 bra 	$L__BB1_5;
$L__BB1_6:
	cvta.to.global.u64 	%rd10, %rd2;
	mul.wide.s32 	%rd11, %r1, 4;
	add.s64 	%rd12, %rd10, %rd11;
	st.global.u32 	[%rd12], %r88;
	mov.f32 	%f6, 0f3F002585;
	cvt.sat.f32.f32 	%f7, %f6;
	mov.f32 	%f8, 0f4B400001;
	mov.f32 	%f9, 0f437C0000;
	fma.rm.f32 	%f10, %f7, %f9, %f8;
	add.f32 	%f11, %f10, 0fCB40007F;
	neg.f32 	%f12, %f11;
	fma.rn.f32 	%f13, 0f3DCCCCCD, 0f3FB8AA3B, %f12;
	fma.rn.f32 	%f14, 0f3DCCCCCD, 0f32A57060, %f13;
	mov.b32 	%r72, %f10;
	shl.b32 	%r73, %r72, 23;
	mov.b32 	%f15, %r73;
	ex2.approx.ftz.f32 	%f16, %f14;
	mul.f32 	%f19, %f16, %f15;
	ld.global.v2.u32 	{%r89, %r94}, [%rd1];
	ld.global.v2.u32 	{%r93, %r92}, [%rd1+8];
	ld.global.v2.u32 	{%r91, %r90}, [%rd1+16];
	mov.b32 	%r95, 0;
$L__BB1_7:
	mov.u32 	%r35, %r95;
	mov.u32 	%r33, %r93;
	mov.u32 	%r93, %r92;
	mov.u32 	%r92, %r91;
	mov.u32 	%r91, %r90;
	add.s32 	%r95, %r35, 1;
	shr.u32 	%r74, %r94, 2;
	xor.b32  	%r75, %r74, %r94;
	shl.b32 	%r76, %r91, 4;
	shl.b32 	%r77, %r75, 1;
	xor.b32  	%r78, %r77, %r76;
	xor.b32  	%r79, %r78, %r75;
	xor.b32  	%r90, %r79, %r91;
	add.s32 	%r89, %r89, 362437;
	add.s32 	%r80, %r90, %r89;
	cvt.rn.f32.u32 	%f17, %r80;
	fma.rn.f32 	%f18, %f17, 0f2F800000, 0f2F000000;
	mul.f32 	%f19, %f19, %f18;
	setp.gt.f32 	%p5, %f19, 0f3F800000;
	mov.u32 	%r94, %r33;
	@%p5 bra 	$L__BB1_7;
	st.global.v2.u32 	[%rd1+8], {%r93, %r92};
	st.global.v2.u32 	[%rd1+16], {%r91, %r90};
	st.global.v2.u32 	[%rd1], {%r89, %r33};
	cvta.to.global.u64 	%rd13, %rd3;
	add.s64 	%rd15, %rd13, %rd11;
	st.global.u32 	[%rd15], %r35;
	ret;

}


// ===== COMPILED SASS (sm_100) =====

	.target	sm_100

	.elftype	@"ET_EXEC"


//--------------------- .note.nv.tkinfo           --------------------------
	.section	.note.nv.tkinfo,"",@"SHT_NOTE"
	.sectionflags	@"SHF_NOTE_NV_TKINFO"
	.tkinfo
        /*0018*/ 	.word	0x00000002
        /*0030*/ 	.string	""
        /*0030*/ 	.string	"ptxas"
        /*0030*/ 	.string	"Cuda compilation tools, release 13.0, V13.0.88"
        /*0030*/ 	.string	"Build cuda_13.0.r13.0/compiler.36424714_0"
        /*0030*/ 	.string	"-arch sm_100 -m 64 "



//--------------------- .note.nv.cuinfo           --------------------------
	.section	.note.nv.cuinfo,"",@"SHT_NOTE"
	.sectionflags	@"SHF_NOTE_NV_CUINFO"
        /*0018*/ 	.short	0x0002
        /*001a*/ 	.short	0x0064
        /*001c*/ 	.short	0x0082
	.zero		2


//--------------------- .nv.info                  --------------------------
	.section	.nv.info,"",@"SHT_CUDA_INFO"
	.align	4


	//----- nvinfo : EIATTR_REGCOUNT
	.align		4
        /*0000*/ 	.byte	0x04, 0x2f
        /*0002*/ 	.short	(.L_10 - .L_9)
	.align		4
.L_9:
        /*0004*/ 	.word	index@(_Z12setup_kernelP17curandStateXORWOW)
        /*0008*/ 	.word	0x0000001f


	//----- nvinfo : EIATTR_FRAME_SIZE
	.align		4
.L_10:
        /*000c*/ 	.byte	0x04, 0x11
        /*000e*/ 	.short	(.L_12 - .L_11)
	.align		4
.L_11:
        /*0010*/ 	.word	index@(_Z12setup_kernelP17curandStateXORWOW)
        /*0014*/ 	.word	0x00000000


	//----- nvinfo : EIATTR_REGCOUNT
	.align		4
.L_12:
        /*0018*/ 	.byte	0x04, 0x2f
        /*001a*/ 	.short	(.L_14 - .L_13)
	.align		4
.L_13:
        /*001c*/ 	.word	index@(_Z15generate_kernelP17curandStateXORWOWPiS1_)
        /*0020*/ 	.word	0x00000018


	//----- nvinfo : EIATTR_FRAME_SIZE
	.align		4
.L_14:
        /*0024*/ 	.byte	0x04, 0x11
        /*0026*/ 	.short	(.L_16 - .L_15)
	.align		4
.L_15:
        /*0028*/ 	.word	index@(_Z15generate_kernelP17curandStateXORWOWPiS1_)
        /*002c*/ 	.word	0x00000000


	//----- nvinfo : EIATTR_MIN_STACK_SIZE
	.align		4
.L_16:
        /*0030*/ 	.byte	0x04, 0x12
        /*0032*/ 	.short	(.L_18 - .L_17)
	.align		4
.L_17:
        /*0034*/ 	.word	index@(_Z15generate_kernelP17curandStateXORWOWPiS1_)
        /*0038*/ 	.word	0x00000000


	//----- nvinfo : EIATTR_MIN_STACK_SIZE
	.align		4
.L_18:
        /*003c*/ 	.byte	0x04, 0x12
        /*003e*/ 	.short	(.L_20 - .L_19)
	.align		4
.L_19:
        /*0040*/ 	.word	index@(_Z12setup_kernelP17curandStateXORWOW)
        /*0044*/ 	.word	0x00000000
.L_20:


//--------------------- .nv.compat                --------------------------
	.section	.nv.compat,"",@"SHT_CUDA_COMPAT_INFO"
	.align	4
        /*0000*/ 	.byte	0x02, 0x09, 0x00, 0x00, 0x02, 0x02, 0x01, 0x00, 0x02, 0x05, 0x05, 0x00, 0x03, 0x07, 0x01, 0x01
        /*0010*/ 	.byte	0x02, 0x03, 0x00, 0x00, 0x02, 0x06, 0x01, 0x00, 0x04, 0x0b, 0x08, 0x00, 0x01, 0x00, 0x00, 0x00
        /*0020*/ 	.byte	0x00, 0x00, 0x00, 0x00


//--------------------- .nv.info._Z15generate_kernelP17curandStateXORWOWPiS1_ --------------------------
	.section	.nv.info._Z15generate_kernelP17curandStateXORWOWPiS1_,"",@"SHT_CUDA_INFO"
	.sectionflags	@""
	.align	4


	//----- nvinfo : EIATTR_CUDA_API_VERSION
	.align		4
        /*0000*/ 	.byte	0x04, 0x37
        /*0002*/ 	.short	(.L_22 - .L_21)
.L_21:
        /*0004*/ 	.word	0x00000082


	//----- nvinfo : EIATTR_KPARAM_INFO
	.align		4
.L_22:
        /*0008*/ 	.byte	0x04, 0x17
        /*000a*/ 	.short	(.L_24 - .L_23)
.L_23:
        /*000c*/ 	.word	0x00000000
        /*0010*/ 	.short	0x0002
        /*0012*/ 	.short	0x0010
        /*0014*/ 	.byte	0x00, 0xf5, 0x21, 0x00


	//----- nvinfo : EIATTR_KPARAM_INFO
	.align		4
.L_24:
        /*0018*/ 	.byte	0x04, 0x17
        /*001a*/ 	.short	(.L_26 - .L_25)
.L_25:
        /*001c*/ 	.word	0x00000000
        /*0020*/ 	.short	0x0001
        /*0022*/ 	.short	0x0008
        /*0024*/ 	.byte	0x00, 0xf5, 0x21, 0x00


	//----- nvinfo : EIATTR_KPARAM_INFO
	.align		4
.L_26:
        /*0028*/ 	.byte	0x04, 0x17
        /*002a*/ 	.short	(.L_28 - .L_27)
.L_27:
        /*002c*/ 	.word	0x00000000
        /*0030*/ 	.short	0x0000
        /*0032*/ 	.short	0x0000
        /*0034*/ 	.byte	0x00, 0xf5, 0x21, 0x00


	//----- nvinfo : EIATTR_SPARSE_MMA_MASK
	.align		4
.L_28:
        /*0038*/ 	.byte	0x03, 0x50
        /*003a*/ 	.short	0x0000


	//----- nvinfo : EIATTR_MAXREG_COUNT
	.align		4
        /*003c*/ 	.byte	0x03, 0x1b
        /*003e*/ 	.short	0x00ff


	//----- nvinfo : EIATTR_MERCURY_ISA_VERSION
	.align		4
        /*0040*/ 	.byte	0x03, 0x5f
        /*0042*/ 	.short	0x0101


	//----- nvinfo : EIATTR_VRC_CTA_INIT_COUNT
	.align		4
        /*0044*/ 	.byte	0x02, 0x4a
	.zero		1
	.zero		1


	//----- nvinfo : EIATTR_EXIT_INSTR_OFFSETS
	.align		4
        /*0048*/ 	.byte	0x04, 0x1c
        /*004a*/ 	.short	(.L_30 - .L_29)


	//   ....[0]....
.L_29:
        /*004c*/ 	.word	0x000008f0


	//----- nvinfo : EIATTR_CRS_STACK_SIZE
	.align		4
.L_30:
        /*0050*/ 	.byte	0x04, 0x1e
        /*0052*/ 	.short	(.L_32 - .L_31)
.L_31:
        /*0054*/ 	.word	0x00000000


	//----- nvinfo : EIATTR_CBANK_PARAM_SIZE
	.align		4
.L_32:
        /*0058*/ 	.byte	0x03, 0x19
        /*005a*/ 	.short	0x0018


	//----- nvinfo : EIATTR_PARAM_CBANK
	.align		4
        /*005c*/ 	.byte	0x04, 0x0a
        /*005e*/ 	.short	(.L_34 - .L_33)
	.align		4
.L_33:
        /*0060*/ 	.word	index@(.nv.constant0._Z15generate_kernelP17curandStateXORWOWPiS1_)
        /*0064*/ 	.short	0x0380
        /*0066*/ 	.short	0x0018


	//----- nvinfo : EIATTR_SW_WAR
	.align		4
.L_34:
        /*0068*/ 	.byte	0x04, 0x36
        /*006a*/ 	.short	(.L_36 - .L_35)
.L_35:
        /*006c*/ 	.word	0x00000008
.L_36:


//--------------------- .nv.info._Z12setup_kernelP17curandStateXORWOW --------------------------
	.section	.nv.info._Z12setup_kernelP17curandStateXORWOW,"",@"SHT_CUDA_INFO"
	.sectionflags	@""
	.align	4


	//----- nvinfo : EIATTR_CUDA_API_VERSION
	.align		4
        /*0000*/ 	.byte	0x04, 0x37
        /*0002*/ 	.short	(.L_38 - .L_37)
.L_37:
        /*0004*/ 	.word	0x00000082


	//----- nvinfo : EIATTR_KPARAM_INFO
	.align		4
.L_38:
        /*0008*/ 	.byte	0x04, 0x17
        /*000a*/ 	.short	(.L_40 - .L_39)
.L_39:
        /*000c*/ 	.word	0x00000000
        /*0010*/ 	.short	0x0000
        /*0012*/ 	.short	0x0000
        /*0014*/ 	.byte	0x00, 0xf5, 0x21, 0x00


	//----- nvinfo : EIATTR_SPARSE_MMA_MASK
	.align		4
.L_40:
        /*0018*/ 	.byte	0x03, 0x50
        /*001a*/ 	.short	0x0000


	//----- nvinfo : EIATTR_MAXREG_COUNT
	.align		4
        /*001c*/ 	.byte	0x03, 0x1b
        /*001e*/ 	.short	0x00ff


	//----- nvinfo : EIATTR_MERCURY_ISA_VERSION
	.align		4
        /*0020*/ 	.byte	0x03, 0x5f
        /*0022*/ 	.short	0x0101


	//----- nvinfo : EIATTR_VRC_CTA_INIT_COUNT
	.align		4
        /*0024*/ 	.byte	0x02, 0x4a
	.zero		1
	.zero		1


	//----- nvinfo : EIATTR_EXIT_INSTR_OFFSETS
	.align		4
        /*0028*/ 	.byte	0x04, 0x1c
        /*002a*/ 	.short	(.L_42 - .L_41)


	//   ....[0]....
.L_41:
        /*002c*/ 	.word	0x00000e80


	//----- nvinfo : EIATTR_CRS_STACK_SIZE
	.align		4
.L_42:
        /*0030*/ 	.byte	0x04, 0x1e
        /*0032*/ 	.short	(.L_44 - .L_43)
.L_43:
        /*0034*/ 	.word	0x00000000


	//----- nvinfo : EIATTR_CBANK_PARAM_SIZE
	.align		4
.L_44:
        /*0038*/ 	.byte	0x03, 0x19
        /*003a*/ 	.short	0x0008


	//----- nvinfo : EIATTR_PARAM_CBANK
	.align		4
        /*003c*/ 	.byte	0x04, 0x0a
        /*003e*/ 	.short	(.L_46 - .L_45)
	.align		4
.L_45:
        /*0040*/ 	.word	index@(.nv.constant0._Z12setup_kernelP17curandStateXORWOW)
        /*0044*/ 	.short	0x0380
        /*0046*/ 	.short	0x0008


	//----- nvinfo : EIATTR_SW_WAR
	.align		4
.L_46:
        /*0048*/ 	.byte	0x04, 0x36
        /*004a*/ 	.short	(.L_48 - .L_47)
.L_47:
        /*004c*/ 	.word	0x00000008
.L_48:


//--------------------- .nv.callgraph             --------------------------
	.section	.nv.callgraph,"",@"SHT_CUDA_CALLGRAPH"
	.align	4
	.sectionentsize	8
	.align		4
        /*0000*/ 	.word	0x00000000
	.align		4
        /*0004*/ 	.word	0xffffffff
	.align		4
        /*0008*/ 	.word	0x00000000
	.align		4
        /*000c*/ 	.word	0xfffffffe
	.align		4
        /*0010*/ 	.word	0x00000000
	.align		4
        /*0014*/ 	.word	0xfffffffd
	.align		4
        /*0018*/ 	.word	0x00000000
	.align		4
        /*001c*/ 	.word	0xfffffffc


//--------------------- .nv.constant4             --------------------------
	.section	.nv.constant4,"a",@progbits
	.align	8
	.align		8
.nv.constant4:
        /*0000*/ 	.dword	precalc_xorwow_matrix
	.align		8
        /*0008*/ 	.dword	precalc_xorwow_offset_matrix
	.align		8
        /*0010*/ 	.dword	mrg32k3aM1
	.align		8
        /*0018*/ 	.dword	mrg32k3aM2
	.align		8
        /*0020*/ 	.dword	mrg32k3aM1SubSeq
	.align		8
        /*0028*/ 	.dword	mrg32k3aM2SubSeq
	.align		8
        /*0030*/ 	.dword	mrg32k3aM1Seq
	.align		8
        /*0038*/ 	.dword	mrg32k3aM2Seq


//--------------------- .nv.constant3             --------------------------
	.section	.nv.constant3,"a",@progbits
	.align	8
.nv.constant3:
	.type		__cr_lgamma_table,@object
	.size		__cr_lgamma_table,(.L_8 - __cr_lgamma_table)
__cr_lgamma_table:
        /*0000*/ 	.byte	0x00, 0x00, 0x00, 0x00, 0x00, 0x00, 0x00, 0x00, 0x00, 0x00, 0x00, 0x00, 0x00, 0x00, 0x00, 0x00
        /*0010*/ 	.byte	0xef, 0x39, 0xfa, 0xfe, 0x42, 0x2e, 0xe6, 0x3f, 0x02, 0x20, 0x2a, 0xfa, 0x0b, 0xab, 0xfc, 0x3f
        /*0020*/ 	.byte	0xf9, 0x2c, 0x92, 0x7c, 0xa7, 0x6c, 0x09, 0x40, 0xc9, 0x79, 0x44, 0x3c, 0x64, 0x26, 0x13, 0x40
        /*0030*/ 	.byte	0xca, 0x01, 0xcf, 0x3a, 0x27, 0x51, 0x1a, 0x40, 0x30, 0xcc, 0x2d, 0xf3, 0xe1, 0x0c, 0x21, 0x40
        /*0040*/ 	.byte	0x0d, 0xb7, 0xfc, 0x82, 0x8e, 0x35, 0x25, 0x40
.L_8:


//--------------------- .text._Z15generate_kernelP17curandStateXORWOWPiS1_ --------------------------
	.section	.text._Z15generate_kernelP17curandStateXORWOWPiS1_,"ax",@progbits
	.align	128
        .global         _Z15generate_kernelP17curandStateXORWOWPiS1_
        .type           _Z15generate_kernelP17curandStateXORWOWPiS1_,@function
        .size           _Z15generate_kernelP17curandStateXORWOWPiS1_,(.L_x_15 - _Z15generate_kernelP17curandStateXORWOWPiS1_)
        .other          _Z15generate_kernelP17curandStateXORWOWPiS1_,@"STO_CUDA_ENTRY STV_DEFAULT"
_Z15generate_kernelP17curandStateXORWOWPiS1_:
.text._Z15generate_kernelP17curandStateXORWOWPiS1_:
[----:B------:R-:W-:Y:S01]  /*0000*/  LDC R1, c[0x0][0x37c] ;  /* 0x0000df00ff017b82 */ /* 0x000fe20000000800 */
[----:B------:R-:W-:Y:S01]  /*0010*/  IMAD.MOV.U32 R4, RZ, RZ, 0x0 ;  /* 0x00000000ff047424 */ /* 0x000fe200078e00ff */
[----:B------:R-:W-:Y:S01]  /*0020*/  MOV R2, 0x9999999a ;  /* 0x9999999a00027802 */ /* 0x000fe20000000f00 */
[----:B------:R-:W-:Y:S01]  /*0030*/  IMAD.MOV.U32 R5, RZ, RZ, 0x43380000 ;  /* 0x43380000ff057424 */ /* 0x000fe200078e00ff */
[----:B------:R-:W-:Y:S01]  /*0040*/  UMOV UR4, 0xfefa39ef ;  /* 0xfefa39ef00047882 */ /* 0x000fe20000000000 */
[----:B------:R-:W-:Y:S01]  /*0050*/  IMAD.MOV.U32 R3, RZ, RZ, 0x3fb99999 ;  /* 0x3fb99999ff037424 */ /* 0x000fe200078e00ff */
[----:B------:R-:W-:Y:S01]  /*0060*/  UMOV UR5, 0x3fe62e42 ;  /* 0x3fe62e4200057882 */ /* 0x000fe20000000000 */
[----:B------:R-:W0:Y:S01]  /*0070*/  S2R R0, SR_TID.X ;  /* 0x0000000000007919 */ /* 0x000e220000002100 */
[----:B------:R-:W1:Y:S01]  /*0080*/  LDC.64 R6, c[0x0][0x380] ;  /* 0x0000e000ff067b82 */ /* 0x000e620000000a00 */
[----:B------:R-:W-:Y:S01]  /*0090*/  DADD R4, -R4, 6.75539944105574400000e+15 ;  /* 0x4338000004047429 */ /* 0x000fe20000000100 */
[----:B------:R-:W0:Y:S01]  /*00a0*/  LDCU UR6, c[0x0][0x360] ;  /* 0x00006c00ff0677ac */ /* 0x000e220008000800 */
[----:B------:R-:W0:Y:S01]  /*00b0*/  S2R R9, SR_CTAID.X ;  /* 0x0000000000097919 */ /* 0x000e220000002500 */
[----:B------:R-:W-:-:S05]  /*00c0*/  MOV R13, 0xffffffff ;  /* 0xffffffff000d7802 */ /* 0x000fca0000000f00 */
[----:B------:R-:W-:Y:S01]  /*00d0*/  DFMA R2, R4, -UR4, -R2 ;  /* 0x8000000404027c2b */ /* 0x000fe20008000802 */
[----:B------:R-:W-:Y:S01]  /*00e0*/  UMOV UR4, 0x3b39803f ;  /* 0x3b39803f00047882 */ /* 0x000fe20000000000 */
[----:B------:R-:W-:-:S06]  /*00f0*/  UMOV UR5, 0x3c7abc9e ;  /* 0x3c7abc9e00057882 */ /* 0x000fcc0000000000 */
[----:B------:R-:W-:Y:S01]  /*0100*/  DFMA R4, R4, -UR4, R2 ;  /* 0x8000000404047c2b */ /* 0x000fe20008000002 */
[----:B------:R-:W-:Y:S01]  /*0110*/  UMOV UR4, 0x69ce2bdf ;  /* 0x69ce2bdf00047882 */ /* 0x000fe20000000000 */
[----:B------:R-:W-:Y:S01]  /*0120*/  MOV R2, 0xfca213ea ;  /* 0xfca213ea00027802 */ /* 0x000fe20000000f00 */
[----:B------:R-:W-:Y:S01]  /*0130*/  IMAD.MOV.U32 R3, RZ, RZ, 0x3e928af3 ;  /* 0x3e928af3ff037424 */ /* 0x000fe200078e00ff */
[----:B------:R-:W-:-:S05]  /*0140*/  UMOV UR5, 0x3e5ade15 ;  /* 0x3e5ade1500057882 */ /* 0x000fca0000000000 */
[----:B------:R-:W-:Y:S01]  /*0150*/  DFMA R2, R4, UR4, R2 ;  /* 0x0000000404027c2b */ /* 0x000fe20008000002 */
[----:B------:R-:W-:Y:S01]  /*0160*/  UMOV UR4, 0x62401315 ;  /* 0x6240131500047882 */ /* 0x000fe20000000000 */
[----:B------:R-:W-:-:S06]  /*0170*/  UMOV UR5, 0x3ec71dee ;  /* 0x3ec71dee00057882 */ /* 0x000fcc0000000000 */
[----:B------:R-:W-:Y:S01]  /*0180*/  DFMA R2, R4, R2, UR4 ;  /* 0x0000000404027e2b */ /* 0x000fe20008000002 */
[----:B------:R-:W-:Y:S01]  /*0190*/  UMOV UR4, 0x7c89eb71 ;  /* 0x7c89eb7100047882 */ /* 0x000fe20000000000 */
[----:B------:R-:W-:Y:S01]  /*01a0*/  UMOV UR5, 0x3efa0199 ;  /* 0x3efa019900057882 */ /* 0x000fe20000000000 */
[----:B0-----:R-:W-:-:S05]  /*01b0*/  IMAD R0, R9, UR6, R0 ;  /* 0x0000000609007c24 */ /* 0x001fca000f8e0200 */
[----:B------:R-:W-:Y:S01]  /*01c0*/  DFMA R2, R4, R2, UR4 ;  /* 0x0000000404027e2b */ /* 0x000fe20008000002 */
[----:B------:R-:W-:Y:S01]  /*01d0*/  UMOV UR4, 0x14761f65 ;  /* 0x14761f6500047882 */ /* 0x000fe20000000000 */
[----:B------:R-:W-:-:S06]  /*01e0*/  UMOV UR5, 0x3f2a01a0 ;  /* 0x3f2a01a000057882 */ /* 0x000fcc0000000000 */
        /* <DEDUP_REMOVED lines=15> */
[C---:B------:R-:W-:Y:S01]  /*02e0*/  DFMA R2, R4.reuse, R2, UR4 ;  /* 0x0000000404027e2b */ /* 0x040fe20008000002 */
[----:B------:R-:W0:Y:S07]  /*02f0*/  LDCU.64 UR4, c[0x0][0x358] ;  /* 0x00006b00ff0477ac */ /* 0x000e2e0008000a00 */
[----:B------:R-:W-:-:S08]  /*0300*/  DFMA R2, R4, R2, 1 ;  /* 0x3ff000000402742b */ /* 0x000fd00000000002 */
[----:B------:R-:W-:Y:S01]  /*0310*/  DFMA R4, R4, R2, 1 ;  /* 0x3ff000000404742b */ /* 0x000fe20000000002 */
[----:B-1----:R-:W-:-:S07]  /*0320*/  IMAD.WIDE R2, R0, 0x30, R6 ;  /* 0x0000003000027825 */ /* 0x002fce00078e0206 */
[----:B------:R-:W-:-:S14]  /*0330*/  DSETP.GEU.AND P0, PT, R4, 1, PT ;  /* 0x3ff000000400742a */ /* 0x000fdc0003f0e000 */
[----:B0-----:R-:W-:Y:S05]  /*0340*/  @P0 BRA `(.L_x_0) ;  /* 0x0000000000a80947 */ /* 0x001fea0003800000 */
[----:B------:R0:W5:Y:S04]  /*0350*/  LDG.E.64 R6, desc[UR4][R2.64] ;  /* 0x0000000402067981 */ /* 0x000168000c1e1b00 */
[----:B------:R0:W5:Y:S04]  /*0360*/  LDG.E.64 R8, desc[UR4][R2.64+0x8] ;  /* 0x0000080402087981 */ /* 0x000168000c1e1b00 */
[----:B------:R0:W5:Y:S01]  /*0370*/  LDG.E.64 R10, desc[UR4][R2.64+0x10] ;  /* 0x00001004020a7981 */ /* 0x000162000c1e1b00 */
[----:B------:R-:W-:Y:S01]  /*0380*/  BSSY.RECONVERGENT B0, `(.L_x_1) ;  /* 0x0000025000007945 */ /* 0x000fe20003800200 */
[----:B------:R-:W-:Y:S01]  /*0390*/  IMAD.MOV.U32 R14, RZ, RZ, RZ ;  /* 0x000000ffff0e7224 */ /* 0x000fe200078e00ff */
[----:B------:R-:W-:Y:S01]  /*03a0*/  MOV R12, 0x0 ;  /* 0x00000000000c7802 */ /* 0x000fe20000000f00 */
[----:B------:R-:W-:-:S07]  /*03b0*/  IMAD.MOV.U32 R13, RZ, RZ, 0x3ff00000 ;  /* 0x3ff00000ff0d7424 */ /* 0x000fce00078e00ff */
.L_x_2:
[----:B-----5:R-:W-:Y:S01]  /*03c0*/  SHF.R.U32.HI R16, RZ, 0x2, R7 ;  /* 0x00000002ff107819 */ /* 0x020fe20000011607 */
[----:B------:R-:W-:Y:S01]  /*03d0*/  HFMA2 R20, -RZ, RZ, 0, 0 ;  /* 0x00000000ff147431 */ /* 0x000fe200000001ff */
[----:B------:R-:W-:Y:S01]  /*03e0*/  SHF.L.U32 R18, R11, 0x4, RZ ;  /* 0x000000040b127819 */ /* 0x000fe200000006ff */
[----:B------:R-:W-:Y:S01]  /*03f0*/  IMAD.MOV.U32 R21, RZ, RZ, 0x3ca00000 ;  /* 0x3ca00000ff157424 */ /* 0x000fe200078e00ff */
[----:B------:R-:W-:Y:S02]  /*0400*/  LOP3.LUT R16, R16, R7, RZ, 0x3c, !PT ;  /* 0x0000000710107212 */ /* 0x000fe400078e3cff */
[----:B------:R-:W-:-:S03]  /*0410*/  SHF.R.U32.HI R17, RZ, 0x2, R8 ;  /* 0x00000002ff117819 */ /* 0x000fc60000011608 */
[----:B------:R-:W-:Y:S01]  /*0420*/  IMAD.SHL.U32 R7, R16, 0x2, RZ ;  /* 0x0000000210077824 */ /* 0x000fe200078e00ff */
[----:B------:R-:W-:-:S04]  /*0430*/  LOP3.LUT R17, R17, R8, RZ, 0x3c, !PT ;  /* 0x0000000811117212 */ /* 0x000fc800078e3cff */
[----:B------:R-:W-:Y:S02]  /*0440*/  LOP3.LUT R15, R11, R18, R7, 0x96, !PT ;  /* 0x000000120b0f7212 */ /* 0x000fe400078e9607 */
[----:B------:R-:W-:Y:S02]  /*0450*/  MOV R7, R10 ;  /* 0x0000000a00077202 */ /* 0x000fe40000000f00 */
[----:B------:R-:W-:Y:S01]  /*0460*/  LOP3.LUT R10, R15, R16, RZ, 0x3c, !PT ;  /* 0x000000100f0a7212 */ /* 0x000fe200078e3cff */
[----:B------:R-:W-:-:S03]  /*0470*/  IMAD.SHL.U32 R15, R17, 0x2, RZ ;  /* 0x00000002110f7824 */ /* 0x000fc600078e00ff */
[----:B------:R-:W-:Y:S02]  /*0480*/  SHF.L.U32 R8, R10, 0x4, RZ ;  /* 0x000000040a087819 */ /* 0x000fe400000006ff */
[C---:B------:R-:W-:Y:S01]  /*0490*/  IADD3 R19, PT, PT, R6.reuse, 0x587c5, R10 ;  /* 0x000587c506137810 */ /* 0x040fe20007ffe00a */
[----:B------:R-:W-:Y:S01]  /*04a0*/  VIADD R6, R6, 0xb0f8a ;  /* 0x000b0f8a06067836 */ /* 0x000fe20000000000 */
[----:B------:R-:W-:Y:S02]  /*04b0*/  LOP3.LUT R15, R17, R15, R8, 0x96, !PT ;  /* 0x0000000f110f7212 */ /* 0x000fe400078e9608 */
[----:B------:R-:W-:Y:S02]  /*04c0*/  MOV R8, R7 ;  /* 0x0000000700087202 */ /* 0x000fe40000000f00 */
[----:B------:R-:W-:-:S04]  /*04d0*/  LOP3.LUT R15, R15, R10, RZ, 0x3c, !PT ;  /* 0x0000000a0f0f7212 */ /* 0x000fc800078e3cff */
[----:B------:R-:W-:-:S05]  /*04e0*/  IADD3 R16, PT, PT, R15, R6, RZ ;  /* 0x000000060f107210 */ /* 0x000fca0007ffe0ff */
[----:B------:R-:W-:-:S03]  /*04f0*/  IMAD.WIDE.U32 R16, R16, 0x200000, RZ ;  /* 0x0020000010107825 */ /* 0x000fc600078e00ff */
[----:B------:R-:W-:Y:S01]  /*0500*/  LOP3.LUT R18, R16, R19, RZ, 0x3c, !PT ;  /* 0x0000001310127212 */ /* 0x000fe200078e3cff */
[----:B------:R-:W-:-:S04]  /*0510*/  IMAD.MOV.U32 R19, RZ, RZ, R17 ;  /* 0x000000ffff137224 */ /* 0x000fc800078e0011 */
[----:B------:R-:W1:Y:S02]  /*0520*/  I2F.F64.U64 R16, R18 ;  /* 0x0000001200107312 */ /* 0x000e640000301800 */
[----:B-1----:R-:W-:-:S08]  /*0530*/  DFMA R16, R16, R20, 5.5511151231257827021e-17 ;  /* 0x3c9000001010742b */ /* 0x002fd00000000014 */
[----:B------:R-:W-:Y:S01]  /*0540*/  DMUL R12, R16, R12 ;  /* 0x0000000c100c7228 */ /* 0x000fe20000000000 */
[----:B------:R-:W-:Y:S01]  /*0550*/  MOV R17, R9 ;  /* 0x0000000900117202 */ /* 0x000fe20000000f00 */
[----:B------:R-:W-:Y:S01]  /*0560*/  IMAD.MOV.U32 R16, RZ, RZ, R14 ;  /* 0x000000ffff107224 */ /* 0x000fe200078e000e */
[----:B------:R-:W-:Y:S01]  /*0570*/  IADD3 R14, PT, PT, R14, 0x1, RZ ;  /* 0x000000010e0e7810 */ /* 0x000fe20007ffe0ff */
[----:B------:R-:W-:Y:S01]  /*0580*/  IMAD.MOV.U32 R9, RZ, RZ, R11 ;  /* 0x000000ffff097224 */ /* 0x000fe200078e000b */
[----:B------:R-:W-:Y:S01]  /*0590*/  MOV R11, R15 ;  /* 0x0000000f000b7202 */ /* 0x000fe20000000f00 */
[----:B------:R-:W-:Y:S02]  /*05a0*/  IMAD.MOV.U32 R7, RZ, RZ, R17 ;  /* 0x000000ffff077224 */ /* 0x000fe400078e0011 */
[----:B------:R-:W-:-:S14]  /*05b0*/  DSETP.GT.AND P0, PT, R12, R4, PT ;  /* 0x000000040c00722a */ /* 0x000fdc0003f04000 */
[----:B------:R-:W-:Y:S05]  /*05c0*/  @P0 BRA `(.L_x_2) ;  /* 0xfffffffc007c0947 */ /* 0x000fea000383ffff */
[----:B------:R-:W-:Y:S05]  /*05d0*/  BSYNC.RECONVERGENT B0 ;  /* 0x0000000000007941 */ /* 0x000fea0003800200 */
.L_x_1:
[----:B------:R-:W-:-:S07]  /*05e0*/  IMAD.MOV.U32 R13, RZ, RZ, R16 ;  /* 0x000000ffff0d7224 */ /* 0x000fce00078e0010 */
.L_x_0:
[----:B------:R-:W1:Y:S02]  /*05f0*/  LDC.64 R10, c[0x0][0x388] ;  /* 0x0000e200ff0a7b82 */ /* 0x000e640000000a00 */
[----:B-1----:R-:W-:-:S05]  /*0600*/  IMAD.WIDE R10, R0, 0x4, R10 ;  /* 0x00000004000a7825 */ /* 0x002fca00078e020a */
[----:B------:R1:W-:Y:S04]  /*0610*/  STG.E desc[UR4][R10.64], R13 ;  /* 0x0000000d0a007986 */ /* 0x0003e8000c101904 */
[----:B------:R2:W5:Y:S04]  /*0620*/  LDG.E.64 R8, desc[UR4][R2.64] ;  /* 0x0000000402087981 */ /* 0x000568000c1e1b00 */
[----:B------:R2:W5:Y:S04]  /*0630*/  LDG.E.64 R6, desc[UR4][R2.64+0x8] ;  /* 0x0000080402067981 */ /* 0x000568000c1e1b00 */
[----:B------:R2:W5:Y:S01]  /*0640*/  LDG.E.64 R4, desc[UR4][R2.64+0x10] ;  /* 0x0000100402047981 */ /* 0x000562000c1e1b00 */
[----:B------:R-:W-:Y:S01]  /*0650*/  MOV R12, 0x3f002585 ;  /* 0x3f002585000c7802 */ /* 0x000fe20000000f00 */
[----:B------:R-:W-:Y:S01]  /*0660*/  IMAD.MOV.U32 R15, RZ, RZ, 0x437c0000 ;  /* 0x437c0000ff0f7424 */ /* 0x000fe200078e00ff */
[----:B------:R-:W-:Y:S01]  /*0670*/  BSSY.RECONVERGENT B0, `(.L_x_3) ;  /* 0x0000020000007945 */ /* 0x000fe20003800200 */
[----:B-1----:R-:W-:-:S02]  /*0680*/  MOV R10, RZ ;  /* 0x000000ff000a7202 */ /* 0x002fc40000000f00 */
[----:B------:R-:W-:Y:S01]  /*0690*/  FFMA.RM R12, R12, R15, 12582913 ;  /* 0x4b4000010c0c7423 */ /* 0x000fe2000000400f */
[----:B------:R-:W-:-:S03]  /*06a0*/  MOV R15, 0x3dcccccd ;  /* 0x3dcccccd000f7802 */ /* 0x000fc60000000f00 */
[C---:B------:R-:W-:Y:S01]  /*06b0*/  FADD R14, R12.reuse, -12583039 ;  /* 0xcb40007f0c0e7421 */ /* 0x040fe20000000000 */
[----:B------:R-:W-:-:S03]  /*06c0*/  IMAD.SHL.U32 R12, R12, 0x800000, RZ ;  /* 0x008000000c0c7824 */ /* 0x000fc600078e00ff */
[----:B------:R-:W-:-:S04]  /*06d0*/  FFMA R14, R15, 1.4426950216293334961, -R14 ;  /* 0x3fb8aa3b0f0e7823 */ /* 0x000fc8000000080e */
[----:B------:R-:W-:-:S04]  /*06e0*/  FFMA R14, R15, 1.925963033500011079e-08, R14 ;  /* 0x32a570600f0e7823 */ /* 0x000fc8000000000e */
[----:B------:R-:W1:Y:S02]  /*06f0*/  MUFU.EX2 R11, R14 ;  /* 0x0000000e000b7308 */ /* 0x000e640000000800 */
[----:B-12---:R-:W-:-:S07]  /*0700*/  FMUL R11, R12, R11 ;  /* 0x0000000b0c0b7220 */ /* 0x006fce0000400000 */
.L_x_4:
[----:B-----5:R-:W-:Y:S01]  /*0710*/  SHF.R.U32.HI R12, RZ, 0x2, R9 ;  /* 0x00000002ff0c7819 */ /* 0x020fe20000011609 */
[----:B------:R-:W-:Y:S01]  /*0720*/  VIADD R8, R8, 0x587c5 ;  /* 0x000587c508087836 */ /* 0x000fe20000000000 */
[----:B------:R-:W-:Y:S01]  /*0730*/  MOV R15, R10 ;  /* 0x0000000a000f7202 */ /* 0x000fe20000000f00 */
[----:B------:R-:W-:Y:S01]  /*0740*/  IMAD.MOV.U32 R17, RZ, RZ, R6 ;  /* 0x000000ffff117224 */ /* 0x000fe200078e0006 */
[----:B------:R-:W-:Y:S01]  /*0750*/  LOP3.LUT R12, R12, R9, RZ, 0x3c, !PT ;  /* 0x000000090c0c7212 */ /* 0x000fe200078e3cff */
[----:B------:R-:W-:Y:S01]  /*0760*/  IMAD.SHL.U32 R9, R5, 0x10, RZ ;  /* 0x0000001005097824 */ /* 0x000fe200078e00ff */
[----:B------:R-:W-:Y:S01]  /*0770*/  IADD3 R10, PT, PT, R10, 0x1, RZ ;  /* 0x000000010a0a7810 */ /* 0x000fe20007ffe0ff */
[----:B------:R-:W-:Y:S01]  /*0780*/  IMAD.MOV.U32 R6, RZ, RZ, R7 ;  /* 0x000000ffff067224 */ /* 0x000fe200078e0007 */
[----:B------:R-:W-:Y:S02]  /*0790*/  SHF.L.U32 R13, R12, 0x1, RZ ;  /* 0x000000010c0d7819 */ /* 0x000fe400000006ff */
[----:B------:R-:W-:-:S02]  /*07a0*/  MOV R7, R4 ;  /* 0x0000000400077202 */ /* 0x000fc40000000f00 */
[----:B------:R-:W-:Y:S02]  /*07b0*/  LOP3.LUT R12, R12, R13, R9, 0x96, !PT ;  /* 0x0000000d0c0c7212 */ /* 0x000fe400078e9609 */
[-C--:B------:R-:W-:Y:S02]  /*07c0*/  MOV R4, R5.reuse ;  /* 0x0000000500047202 */ /* 0x080fe40000000f00 */
[----:B------:R-:W-:Y:S01]  /*07d0*/  LOP3.LUT R13, R12, R5, RZ, 0x3c, !PT ;  /* 0x000000050c0d7212 */ /* 0x000fe200078e3cff */
[----:B------:R-:W-:-:S03]  /*07e0*/  IMAD.MOV.U32 R12, RZ, RZ, 0x2f800000 ;  /* 0x2f800000ff0c7424 */ /* 0x000fc600078e00ff */
[----:B------:R-:W-:Y:S01]  /*07f0*/  IADD3 R9, PT, PT, R13, R8, RZ ;  /* 0x000000080d097210 */ /* 0x000fe20007ffe0ff */
[----:B------:R-:W-:-:S03]  /*0800*/  IMAD.MOV.U32 R5, RZ, RZ, R13 ;  /* 0x000000ffff057224 */ /* 0x000fc600078e000d */
[----:B------:R-:W-:-:S05]  /*0810*/  I2FP.F32.U32 R9, R9 ;  /* 0x0000000900097245 */ /* 0x000fca0000201000 */
[----:B------:R-:W-:Y:S01]  /*0820*/  FFMA R12, R9, R12, 1.1641532182693481445e-10 ;  /* 0x2f000000090c7423 */ /* 0x000fe2000000000c */
[----:B------:R-:W-:-:S03]  /*0830*/  IMAD.MOV.U32 R9, RZ, RZ, R17 ;  /* 0x000000ffff097224 */ /* 0x000fc600078e0011 */
[----:B------:R-:W-:-:S05]  /*0840*/  FMUL R11, R12, R11 ;  /* 0x0000000b0c0b7220 */ /* 0x000fca0000400000 */
[----:B------:R-:W-:-:S13]  /*0850*/  FSETP.GT.AND P0, PT, R11, 1, PT ;  /* 0x3f8000000b00780b */ /* 0x000fda0003f04000 */
[----:B------:R-:W-:Y:S05]  /*0860*/  @P0 BRA `(.L_x_4) ;  /* 0xfffffffc00a80947 */ /* 0x000fea000383ffff */
[----:B------:R-:W-:Y:S05]  /*0870*/  BSYNC.RECONVERGENT B0 ;  /* 0x0000000000007941 */ /* 0x000fea0003800200 */
.L_x_3:
[----:B------:R-:W1:Y:S01]  /*0880*/  LDC.64 R10, c[0x0][0x390] ;  /* 0x0000e400ff0a7b82 */ /* 0x000e620000000a00 */
[----:B------:R-:W-:Y:S01]  /*0890*/  MOV R16, R8 ;  /* 0x0000000800107202 */ /* 0x000fe20000000f00 */
[----:B------:R-:W-:Y:S04]  /*08a0*/  STG.E.64 desc[UR4][R2.64+0x8], R6 ;  /* 0x0000080602007986 */ /* 0x000fe8000c101b04 */
[----:B------:R-:W-:Y:S04]  /*08b0*/  STG.E.64 desc[UR4][R2.64+0x10], R4 ;  /* 0x0000100402007986 */ /* 0x000fe8000c101b04 */
[----:B------:R-:W-:Y:S01]  /*08c0*/  STG.E.64 desc[UR4][R2.64], R16 ;  /* 0x0000001002007986 */ /* 0x000fe2000c101b04 */
[----:B-1----:R-:W-:-:S05]  /*08d0*/  IMAD.WIDE R8, R0, 0x4, R10 ;  /* 0x0000000400087825 */ /* 0x002fca00078e020a */
[----:B------:R-:W-:Y:S01]  /*08e0*/  STG.E desc[UR4][R8.64], R15 ;  /* 0x0000000f08007986 */ /* 0x000fe2000c101904 */
[----:B------:R-:W-:Y:S05]  /*08f0*/  EXIT ;  /* 0x000000000000794d */ /* 0x000fea0003800000 */
.L_x_5:
[----:B------:R-:W-:-:S00]  /*0900*/  BRA `(.L_x_5) ;  /* 0xfffffffc00fc7947 */ /* 0x000fc0000383ffff */
[----:B------:R-:W-:-:S00]  /*0910*/  NOP ;  /* 0x0000000000007918 */ /* 0x000fc00000000000 */
        /* <DEDUP_REMOVED lines=14> */
.L_x_15:


//--------------------- .text._Z12setup_kernelP17curandStateXORWOW --------------------------
	.section	.text._Z12setup_kernelP17curandStateXORWOW,"ax",@progbits
	.align	128
        .global         _Z12setup_kernelP17curandStateXORWOW
        .type           _Z12setup_kernelP17curandStateXORWOW,@function
        .size           _Z12setup_kernelP17curandStateXORWOW,(.L_x_16 - _Z12setup_kernelP17curandStateXORWOW)
        .other          _Z12setup_kernelP17curandStateXORWOW,@"STO_CUDA_ENTRY STV_DEFAULT"
_Z12setup_kernelP17curandStateXORWOW:
.text._Z12setup_kernelP17curandStateXORWOW:
[----:B------:R-:W-:Y:S01]  /*0000*/  LDC R1, c[0x0][0x37c] ;  /* 0x0000df00ff017b82 */ /* 0x000fe20000000800 */
[----:B------:R-:W0:Y:S07]  /*0010*/  S2R R13, SR_TID.X ;  /* 0x00000000000d7919 */ /* 0x000e2e0000002100 */
[----:B------:R-:W1:Y:S01]  /*0020*/  LDC.64 R6, c[0x0][0x380] ;  /* 0x0000e000ff067b82 */ /* 0x000e620000000a00 */
[----:B------:R-:W0:Y:S01]  /*0030*/  LDCU UR6, c[0x0][0x360] ;  /* 0x00006c00ff0677ac */ /* 0x000e220008000800 */
[----:B------:R-:W-:Y:S01]  /*0040*/  IMAD.MOV.U32 R2, RZ, RZ, 0x3198c20f ;  /* 0x3198c20fff027424 */ /* 0x000fe200078e00ff */
[----:B------:R-:W0:Y:S01]  /*0050*/  S2R R0, SR_CTAID.X ;  /* 0x0000000000007919 */ /* 0x000e220000002500 */
[----:B------:R-:W-:Y:S01]  /*0060*/  IMAD.MOV.U32 R3, RZ, RZ, 0x5efdb30c ;  /* 0x5efdb30cff037424 */ /* 0x000fe200078e00ff */
[----:B------:R-:W2:Y:S01]  /*0070*/  LDCU.64 UR4, c[0x0][0x358] ;  /* 0x00006b00ff0477ac */ /* 0x000ea20008000a00 */
[----:B------:R-:W-:Y:S01]  /*0080*/  IMAD.MOV.U32 R4, RZ, RZ, 0x423bb012 ;  /* 0x423bb012ff047424 */ /* 0x000fe200078e00ff */
[----:B------:R-:W-:Y:S01]  /*0090*/  BSSY.RECONVERGENT B0, `(.L_x_6) ;  /* 0x00000db000007945 */ /* 0x000fe20003800200 */
[----:B------:R-:W-:-:S02]  /*00a0*/  IMAD.MOV.U32 R5, RZ, RZ, -0x75bd8fc ;  /* 0xf8a42704ff057424 */ /* 0x000fc400078e00ff */
[----:B------:R-:W-:Y:S02]  /*00b0*/  IMAD.MOV.U32 R8, RZ, RZ, -0x23270784 ;  /* 0xdcd8f87cff087424 */ /* 0x000fe400078e00ff */
[----:B------:R-:W-:Y:S02]  /*00c0*/  IMAD.MOV.U32 R9, RZ, RZ, 0x57fa2510 ;  /* 0x57fa2510ff097424 */ /* 0x000fe400078e00ff */
[----:B0-----:R-:W-:-:S04]  /*00d0*/  IMAD R13, R0, UR6, R13 ;  /* 0x00000006000d7c24 */ /* 0x001fc8000f8e020d */
[C---:B-1----:R-:W-:Y:S01]  /*00e0*/  IMAD.WIDE R6, R13.reuse, 0x30, R6 ;  /* 0x000000300d067825 */ /* 0x042fe200078e0206 */
[----:B------:R-:W-:-:S04]  /*00f0*/  ISETP.NE.AND P0, PT, R13, RZ, PT ;  /* 0x000000ff0d00720c */ /* 0x000fc80003f05270 */
[----:B--2---:R0:W-:Y:S04]  /*0100*/  STG.E.64 desc[UR4][R6.64], R2 ;  /* 0x0000000206007986 */ /* 0x0041e8000c101b04 */
[----:B------:R0:W-:Y:S04]  /*0110*/  STG.E.64 desc[UR4][R6.64+0x8], R4 ;  /* 0x0000080406007986 */ /* 0x0001e8000c101b04 */
[----:B------:R0:W-:Y:S01]  /*0120*/  STG.E.64 desc[UR4][R6.64+0x10], R8 ;  /* 0x0000100806007986 */ /* 0x0001e2000c101b04 */
[----:B------:R-:W-:Y:S05]  /*0130*/  @!P0 BRA `(.L_x_7) ;  /* 0x0000000c00408947 */ /* 0x000fea0003800000 */
[----:B------:R-:W-:Y:S01]  /*0140*/  SHF.R.S32.HI R0, RZ, 0x1f, R13 ;  /* 0x0000001fff007819 */ /* 0x000fe2000001140d */
[----:B------:R-:W-:-:S07]  /*0150*/  IMAD.MOV.U32 R12, RZ, RZ, RZ ;  /* 0x000000ffff0c7224 */ /* 0x000fce00078e00ff */
.L_x_13:
[----:B0-----:R-:W-:Y:S01]  /*0160*/  LOP3.LUT R2, R13, 0x3, RZ, 0xc0, !PT ;  /* 0x000000030d027812 */ /* 0x001fe200078ec0ff */
[----:B------:R-:W-:Y:S03]  /*0170*/  BSSY.RECONVERGENT B1, `(.L_x_8) ;  /* 0x00000c6000017945 */ /* 0x000fe60003800200 */
[----:B------:R-:W-:-:S04]  /*0180*/  ISETP.NE.U32.AND P0, PT, R2, RZ, PT ;  /* 0x000000ff0200720c */ /* 0x000fc80003f05070 */
[----:B------:R-:W-:-:S13]  /*0190*/  ISETP.NE.AND.EX P0, PT, RZ, RZ, PT, P0 ;  /* 0x000000ffff00720c */ /* 0x000fda0003f05300 */
[----:B------:R-:W-:Y:S05]  /*01a0*/  @!P0 BRA `(.L_x_9) ;  /* 0x0000000c00088947 */ /* 0x000fea0003800000 */
[----:B------:R-:W0:Y:S01]  /*01b0*/  LDC.64 R8, c[0x4][RZ] ;  /* 0x01000000ff087b82 */ /* 0x000e220000000a00 */
[----:B------:R-:W-:Y:S02]  /*01c0*/  IMAD.MOV.U32 R14, RZ, RZ, RZ ;  /* 0x000000ffff0e7224 */ /* 0x000fe400078e00ff */
[----:B0-----:R-:W-:-:S07]  /*01d0*/  IMAD.WIDE.U32 R8, R12, 0xc80, R8 ;  /* 0x00000c800c087825 */ /* 0x001fce00078e0008 */
.L_x_12:
[----:B0-----:R-:W-:Y:S01]  /*01e0*/  IMAD.MOV.U32 R15, RZ, RZ, RZ ;  /* 0x000000ffff0f7224 */ /* 0x001fe200078e00ff */
[----:B------:R-:W-:Y:S01]  /*01f0*/  CS2R R2, SRZ ;  /* 0x0000000000027805 */ /* 0x000fe2000001ff00 */
[----:B------:R-:W-:Y:S01]  /*0200*/  IMAD.MOV.U32 R17, RZ, RZ, RZ ;  /* 0x000000ffff117224 */ /* 0x000fe200078e00ff */
[----:B------:R-:W-:-:S07]  /*0210*/  CS2R R4, SRZ ;  /* 0x0000000000047805 */ /* 0x000fce000001ff00 */
.L_x_11:
[----:B------:R-:W-:-:S05]  /*0220*/  IMAD.WIDE.U32 R10, R17, 0x4, R6 ;  /* 0x00000004110a7825 */ /* 0x000fca00078e0006 */
[----:B------:R0:W5:Y:S01]  /*0230*/  LDG.E R16, desc[UR4][R10.64+0x4] ;  /* 0x000004040a107981 */ /* 0x000162000c1e1900 */
[----:B------:R-:W-:-:S07]  /*0240*/  IMAD.MOV.U32 R19, RZ, RZ, RZ ;  /* 0x000000ffff137224 */ /* 0x000fce00078e00ff */
.L_x_10:
[----:B-----5:R-:W-:Y:S01]  /*0250*/  SHF.R.U32.HI R24, RZ, R19, R16 ;  /* 0x00000013ff187219 */ /* 0x020fe20000011610 */
[----:B0-----:R-:W-:-:S03]  /*0260*/  IMAD.SHL.U32 R10, R17, 0x20, RZ ;  /* 0x00000020110a7824 */ /* 0x001fc600078e00ff */
[----:B------:R-:W-:Y:S01]  /*0270*/  LOP3.LUT R11, R24, 0x1, RZ, 0xc0, !PT ;  /* 0x00000001180b7812 */ /* 0x000fe200078ec0ff */
[----:B------:R-:W-:-:S03]  /*0280*/  IMAD.IADD R10, R10, 0x1, R19 ;  /* 0x000000010a0a7824 */ /* 0x000fc600078e0213 */
[----:B------:R-:W-:Y:S01]  /*0290*/  ISETP.NE.U32.AND P0, PT, R11, 0x1, PT ;  /* 0x000000010b00780c */ /* 0x000fe20003f05070 */
[----:B------:R-:W-:-:S03]  /*02a0*/  IMAD R11, R10, 0x5, RZ ;  /* 0x000000050a0b7824 */ /* 0x000fc600078e02ff */
[----:B------:R-:W-:Y:S01]  /*02b0*/  R2P PR, R24, 0x7e ;  /* 0x0000007e18007804 */ /* 0x000fe20000000000 */
[----:B------:R-:W-:-:S08]  /*02c0*/  IMAD.WIDE.U32 R10, R11, 0x4, R8 ;  /* 0x000000040b0a7825 */ /* 0x000fd000078e0008 */
[----:B------:R-:W2:Y:S04]  /*02d0*/  @!P0 LDG.E R18, desc[UR4][R10.64] ;  /* 0x000000040a128981 */ /* 0x000ea8000c1e1900 */
[----:B------:R-:W3:Y:S04]  /*02e0*/  @!P0 LDG.E R20, desc[UR4][R10.64+0x10] ;  /* 0x000010040a148981 */ /* 0x000ee8000c1e1900 */
[----:B------:R-:W4:Y:S04]  /*02f0*/  @P1 LDG.E R22, desc[UR4][R10.64+0x14] ;  /* 0x000014040a161981 */ /* 0x000f28000c1e1900 */
[----:B------:R-:W4:Y:S04]  /*0300*/  @P2 LDG.E R26, desc[UR4][R10.64+0x28] ;  /* 0x000028040a1a2981 */ /* 0x000f28000c1e1900 */
[----:B------:R-:W4:Y:S04]  /*0310*/  @!P0 LDG.E R21, desc[UR4][R10.64+0x4] ;  /* 0x000004040a158981 */ /* 0x000f28000c1e1900 */
[----:B------:R-:W4:Y:S04]  /*0320*/  @!P0 LDG.E R23, desc[UR4][R10.64+0xc] ;  /* 0x00000c040a178981 */ /* 0x000f28000c1e1900 */
[----:B------:R-:W4:Y:S04]  /*0330*/  @P1 LDG.E R25, desc[UR4][R10.64+0x18] ;  /* 0x000018040a191981 */ /* 0x000f28000c1e1900 */
[----:B------:R-:W4:Y:S04]  /*0340*/  @P3 LDG.E R28, desc[UR4][R10.64+0x3c] ;  /* 0x00003c040a1c3981 */ /* 0x000f28000c1e1900 */
[----:B------:R-:W4:Y:S01]  /*0350*/  @P6 LDG.E R27, desc[UR4][R10.64+0x7c] ;  /* 0x00007c040a1b6981 */ /* 0x000f22000c1e1900 */
[----:B--2---:R-:W-:-:S03]  /*0360*/  @!P0 LOP3.LUT R15, R15, R18, RZ, 0x3c, !PT ;  /* 0x000000120f0f8212 */ /* 0x004fc600078e3cff */
[----:B------:R-:W2:Y:S01]  /*0370*/  @!P0 LDG.E R18, desc[UR4][R10.64+0x8] ;  /* 0x000008040a128981 */ /* 0x000ea2000c1e1900 */
[----:B---3--:R-:W-:-:S03]  /*0380*/  @!P0 LOP3.LUT R3, R3, R20, RZ, 0x3c, !PT ;  /* 0x0000001403038212 */ /* 0x008fc600078e3cff */
[----:B------:R-:W3:Y:S01]  /*0390*/  @P1 LDG.E R20, desc[UR4][R10.64+0x24] ;  /* 0x000024040a141981 */ /* 0x000ee2000c1e1900 */
[----:B----4-:R-:W-:-:S03]  /*03a0*/  @P1 LOP3.LUT R15, R15, R22, RZ, 0x3c, !PT ;  /* 0x000000160f0f1212 */ /* 0x010fc600078e3cff */
[----:B------:R-:W4:Y:S01]  /*03b0*/  @P2 LDG.E R22, desc[UR4][R10.64+0x38] ;  /* 0x000038040a162981 */ /* 0x000f22000c1e1900 */
[----:B------:R-:W-:-:S03]  /*03c0*/  @P2 LOP3.LUT R15, R15, R26, RZ, 0x3c, !PT ;  /* 0x0000001a0f0f2212 */ /* 0x000fc600078e3cff */
[----:B------:R-:W4:Y:S01]  /*03d0*/  @P4 LDG.E R26, desc[UR4][R10.64+0x50] ;  /* 0x000050040a1a4981 */ /* 0x000f22000c1e1900 */
[----:B------:R-:W-:-:S03]  /*03e0*/  @!P0 LOP3.LUT R4, R4, R21, RZ, 0x3c, !PT ;  /* 0x0000001504048212 */ /* 0x000fc600078e3cff */
[----:B------:R-:W4:Y:S01]  /*03f0*/  @P1 LDG.E R21, desc[UR4][R10.64+0x20] ;  /* 0x000020040a151981 */ /* 0x000f22000c1e1900 */
[----:B------:R-:W-:-:S03]  /*0400*/  @!P0 LOP3.LUT R2, R2, R23, RZ, 0x3c, !PT ;  /* 0x0000001702028212 */ /* 0x000fc600078e3cff */
[----:B------:R-:W4:Y:S01]  /*0410*/  @P2 LDG.E R23, desc[UR4][R10.64+0x2c] ;  /* 0x00002c040a172981 */ /* 0x000f22000c1e1900 */
[----:B------:R-:W-:-:S03]  /*0420*/  @P1 LOP3.LUT R4, R4, R25, RZ, 0x3c, !PT ;  /* 0x0000001904041212 */ /* 0x000fc600078e3cff */
[----:B------:R-:W4:Y:S01]  /*0430*/  @P2 LDG.E R25, desc[UR4][R10.64+0x34] ;  /* 0x000034040a192981 */ /* 0x000f22000c1e1900 */
[----:B--2---:R-:W-:-:S03]  /*0440*/  @!P0 LOP3.LUT R5, R5, R18, RZ, 0x3c, !PT ;  /* 0x0000001205058212 */ /* 0x004fc600078e3cff */
[----:B------:R-:W2:Y:S01]  /*0450*/  @P1 LDG.E R18, desc[UR4][R10.64+0x1c] ;  /* 0x00001c040a121981 */ /* 0x000ea2000c1e1900 */
[----:B---3--:R-:W-:-:S03]  /*0460*/  @P1 LOP3.LUT R3, R3, R20, RZ, 0x3c, !PT ;  /* 0x0000001403031212 */ /* 0x008fc600078e3cff */
[----:B------:R-:W3:Y:S01]  /*0470*/  @P2 LDG.E R20, desc[UR4][R10.64+0x30] ;  /* 0x000030040a142981 */ /* 0x000ee2000c1e1900 */
[----:B----4-:R-:W-:-:S03]  /*0480*/  @P2 LOP3.LUT R3, R3, R22, RZ, 0x3c, !PT ;  /* 0x0000001603032212 */ /* 0x010fc600078e3cff */
[----:B------:R-:W4:Y:S01]  /*0490*/  @P3 LDG.E R22, desc[UR4][R10.64+0x4c] ;  /* 0x00004c040a163981 */ /* 0x000f22000c1e1900 */
[----:B------:R-:W-:-:S04]  /*04a0*/  @P3 LOP3.LUT R15, R15, R28, RZ, 0x3c, !PT ;  /* 0x0000001c0f0f3212 */ /* 0x000fc800078e3cff */
[----:B------:R-:W-:Y:S02]  /*04b0*/  @P4 LOP3.LUT R15, R15, R26, RZ, 0x3c, !PT ;  /* 0x0000001a0f0f4212 */ /* 0x000fe400078e3cff */
[----:B------:R-:W-:Y:S01]  /*04c0*/  @P1 LOP3.LUT R2, R2, R21, RZ, 0x3c, !PT ;  /* 0x0000001502021212 */ /* 0x000fe200078e3cff */
[----:B------:R-:W4:Y:S04]  /*04d0*/  @P5 LDG.E R26, desc[UR4][R10.64+0x64] ;  /* 0x000064040a1a5981 */ /* 0x000f28000c1e1900 */
[----:B------:R-:W4:Y:S01]  /*04e0*/  @P3 LDG.E R21, desc[UR4][R10.64+0x40] ;  /* 0x000040040a153981 */ /* 0x000f22000c1e1900 */
[----:B------:R-:W-:Y:S02]  /*04f0*/  @P2 LOP3.LUT R4, R4, R23, RZ, 0x3c, !PT ;  /* 0x0000001704042212 */ /* 0x000fe400078e3cff */
[----:B------:R-:W-:Y:S01]  /*0500*/  @P2 LOP3.LUT R2, R2, R25, RZ, 0x3c, !PT ;  /* 0x0000001902022212 */ /* 0x000fe200078e3cff */
[----:B------:R-:W4:Y:S04]  /*0510*/  @P3 LDG.E R23, desc[UR4][R10.64+0x48] ;  /* 0x000048040a173981 */ /* 0x000f28000c1e1900 */
[----:B------:R-:W4:Y:S01]  /*0520*/  @P4 LDG.E R25, desc[UR4][R10.64+0x54] ;  /* 0x000054040a194981 */ /* 0x000f22000c1e1900 */
[----:B--2---:R-:W-:-:S03]  /*0530*/  @P1 LOP3.LUT R5, R5, R18, RZ, 0x3c, !PT ;  /* 0x0000001205051212 */ /* 0x004fc600078e3cff */
[----:B------:R-:W2:Y:S01]  /*0540*/  @P3 LDG.E R18, desc[UR4][R10.64+0x44] ;  /* 0x000044040a123981 */ /* 0x000ea2000c1e1900 */
[----:B---3--:R-:W-:-:S03]  /*0550*/  @P2 LOP3.LUT R5, R5, R20, RZ, 0x3c, !PT ;  /* 0x0000001405052212 */ /* 0x008fc600078e3cff */
[----:B------:R-:W3:Y:S01]  /*0560*/  @P4 LDG.E R20, desc[UR4][R10.64+0x58] ;  /* 0x000058040a144981 */ /* 0x000ee2000c1e1900 */
[----:B----4-:R-:W-:-:S03]  /*0570*/  @P3 LOP3.LUT R3, R3, R22, RZ, 0x3c, !PT ;  /* 0x0000001603033212 */ /* 0x010fc600078e3cff */
[----:B------:R-:W4:Y:S01]  /*0580*/  @P4 LDG.E R22, desc[UR4][R10.64+0x60] ;  /* 0x000060040a164981 */ /* 0x000f22000c1e1900 */
[----:B------:R-:W-:Y:S02]  /*0590*/  LOP3.LUT P0, RZ, R24, 0x80, RZ, 0xc0, !PT ;  /* 0x0000008018ff7812 */ /* 0x000fe4000780c0ff */
[----:B------:R-:W-:Y:S02]  /*05a0*/  @P5 LOP3.LUT R15, R15, R26, RZ, 0x3c, !PT ;  /* 0x0000001a0f0f5212 */ /* 0x000fe400078e3cff */
[----:B------:R-:W4:Y:S01]  /*05b0*/  @P6 LDG.E R26, desc[UR4][R10.64+0x78] ;  /* 0x000078040a1a6981 */ /* 0x000f22000c1e1900 */
[----:B------:R-:W-:-:S03]  /*05c0*/  @P3 LOP3.LUT R4, R4, R21, RZ, 0x3c, !PT ;  /* 0x0000001504043212 */ /* 0x000fc600078e3cff */
[----:B------:R-:W4:Y:S01]  /*05d0*/  @P4 LDG.E R21, desc[UR4][R10.64+0x5c] ;  /* 0x00005c040a154981 */ /* 0x000f22000c1e1900 */
[----:B------:R-:W-:-:S03]  /*05e0*/  @P3 LOP3.LUT R2, R2, R23, RZ, 0x3c, !PT ;  /* 0x0000001702023212 */ /* 0x000fc600078e3cff */
[----:B------:R-:W4:Y:S01]  /*05f0*/  @P5 LDG.E R23, desc[UR4][R10.64+0x68] ;  /* 0x000068040a175981 */ /* 0x000f22000c1e1900 */
[----:B------:R-:W-:-:S03]  /*0600*/  @P4 LOP3.LUT R4, R4, R25, RZ, 0x3c, !PT ;  /* 0x0000001904044212 */ /* 0x000fc600078e3cff */
[----:B------:R-:W4:Y:S01]  /*0610*/  @P5 LDG.E R25, desc[UR4][R10.64+0x70] ;  /* 0x000070040a195981 */ /* 0x000f22000c1e1900 */
[----:B--2---:R-:W-:-:S03]  /*0620*/  @P3 LOP3.LUT R5, R5, R18, RZ, 0x3c, !PT ;  /* 0x0000001205053212 */ /* 0x004fc600078e3cff */
[----:B------:R-:W2:Y:S01]  /*0630*/  @P5 LDG.E R18, desc[UR4][R10.64+0x6c] ;  /* 0x00006c040a125981 */ /* 0x000ea2000c1e1900 */
[----:B---3--:R-:W-:-:S03]  /*0640*/  @P4 LOP3.LUT R5, R5, R20, RZ, 0x3c, !PT ;  /* 0x0000001405054212 */ /* 0x008fc600078e3cff */
[----:B------:R-:W3:Y:S01]  /*0650*/  @P5 LDG.E R20, desc[UR4][R10.64+0x74] ;  /* 0x000074040a145981 */ /* 0x000ee2000c1e1900 */
[----:B----4-:R-:W-:-:S03]  /*0660*/  @P4 LOP3.LUT R3, R3, R22, RZ, 0x3c, !PT ;  /* 0x0000001603034212 */ /* 0x010fc600078e3cff */
[----:B------:R-:W4:Y:S01]  /*0670*/  @P0 LDG.E R22, desc[UR4][R10.64+0x8c] ;  /* 0x00008c040a160981 */ /* 0x000f22000c1e1900 */
[----:B------:R-:W-:-:S03]  /*0680*/  @P6 LOP3.LUT R15, R15, R26, RZ, 0x3c, !PT ;  /* 0x0000001a0f0f6212 */ /* 0x000fc600078e3cff */
        /* <DEDUP_REMOVED lines=13> */
[----:B------:R-:W-:Y:S02]  /*0760*/  @P6 LOP3.LUT R4, R4, R27, RZ, 0x3c, !PT ;  /* 0x0000001b04046212 */ /* 0x000fe400078e3cff */
[----:B------:R-:W-:Y:S02]  /*0770*/  @P6 LOP3.LUT R2, R2, R21, RZ, 0x3c, !PT ;  /* 0x0000001502026212 */ /* 0x000fe400078e3cff */
[----:B------:R-:W-:Y:S02]  /*0780*/  @P0 LOP3.LUT R4, R4, R23, RZ, 0x3c, !PT ;  /* 0x0000001704040212 */ /* 0x000fe400078e3cff */
[----:B------:R-:W-:Y:S02]  /*0790*/  @P0 LOP3.LUT R2, R2, R25, RZ, 0x3c, !PT ;  /* 0x0000001902020212 */ /* 0x000fe400078e3cff */
[----:B--2---:R-:W-:Y:S02]  /*07a0*/  @P6 LOP3.LUT R5, R5, R18, RZ, 0x3c, !PT ;  /* 0x0000001205056212 */ /* 0x004fe400078e3cff */
[----:B---3--:R-:W-:-:S02]  /*07b0*/  @P6 LOP3.LUT R3, R3, R20, RZ, 0x3c, !PT ;  /* 0x0000001403036212 */ /* 0x008fc400078e3cff */
[----:B----4-:R-:W-:Y:S02]  /*07c0*/  @P0 LOP3.LUT R5, R5, R22, RZ, 0x3c, !PT ;  /* 0x0000001605050212 */ /* 0x010fe400078e3cff */
[----:B------:R-:W-:Y:S02]  /*07d0*/  @P0 LOP3.LUT R3, R3, R26, RZ, 0x3c, !PT ;  /* 0x0000001a03030212 */ /* 0x000fe400078e3cff */
[----:B------:R-:W-:-:S13]  /*07e0*/  R2P PR, R24.B1, 0x7f ;  /* 0x0000007f18007804 */ /* 0x000fda0000001000 */
[----:B------:R-:W2:Y:S04]  /*07f0*/  @P0 LDG.E R18, desc[UR4][R10.64+0xa0] ;  /* 0x0000a0040a120981 */ /* 0x000ea8000c1e1900 */
[----:B------:R-:W3:Y:S04]  /*0800*/  @P1 LDG.E R22, desc[UR4][R10.64+0xb4] ;  /* 0x0000b4040a161981 */ /* 0x000ee8000c1e1900 */
[----:B------:R-:W4:Y:S04]  /*0810*/  @P2 LDG.E R26, desc[UR4][R10.64+0xc8] ;  /* 0x0000c8040a1a2981 */ /* 0x000f28000c1e1900 */
[----:B------:R-:W4:Y:S04]  /*0820*/  @P3 LDG.E R28, desc[UR4][R10.64+0xdc] ;  /* 0x0000dc040a1c3981 */ /* 0x000f28000c1e1900 */
[----:B------:R-:W4:Y:S04]  /*0830*/  @P0 LDG.E R23, desc[UR4][R10.64+0xa4] ;  /* 0x0000a4040a170981 */ /* 0x000f28000c1e1900 */
[----:B------:R-:W4:Y:S04]  /*0840*/  @P0 LDG.E R20, desc[UR4][R10.64+0xa8] ;  /* 0x0000a8040a140981 */ /* 0x000f28000c1e1900 */
[----:B------:R-:W4:Y:S04]  /*0850*/  @P4 LDG.E R25, desc[UR4][R10.64+0xf0] ;  /* 0x0000f0040a194981 */ /* 0x000f28000c1e1900 */
        /* <DEDUP_REMOVED lines=21> */
[----:B------:R-:W-:Y:S02]  /*09b0*/  LOP3.LUT P0, RZ, R24, 0x8000, RZ, 0xc0, !PT ;  /* 0x0000800018ff7812 */ /* 0x000fe4000780c0ff */
[----:B----4-:R-:W-:Y:S01]  /*09c0*/  @P5 LOP3.LUT R15, R15, R26, RZ, 0x3c, !PT ;  /* 0x0000001a0f0f5212 */ /* 0x010fe200078e3cff */
[----:B------:R-:W4:Y:S04]  /*09d0*/  @P3 LDG.E R24, desc[UR4][R10.64+0xe4] ;  /* 0x0000e4040a183981 */ /* 0x000f28000c1e1900 */
[----:B------:R-:W2:Y:S01]  /*09e0*/  @P6 LDG.E R26, desc[UR4][R10.64+0x118] ;  /* 0x000118040a1a6981 */ /* 0x000ea2000c1e1900 */
        /* <DEDUP_REMOVED lines=8> */
[----:B---3--:R-:W-:-:S03]  /*0a70*/  @P2 LOP3.LUT R3, R3, R22, RZ, 0x3c, !PT ;  /* 0x0000001603032212 */ /* 0x008fc600078e3cff */
[----:B------:R-:W3:Y:S01]  /*0a80*/  @P4 LDG.E R22, desc[UR4][R10.64+0x100] ;  /* 0x000100040a164981 */ /* 0x000ee2000c1e1900 */
[----:B--2---:R-:W-:-:S03]  /*0a90*/  @P6 LOP3.LUT R15, R15, R26, RZ, 0x3c, !PT ;  /* 0x0000001a0f0f6212 */ /* 0x004fc600078e3cff */
[----:B------:R-:W2:Y:S01]  /*0aa0*/  @P0 LDG.E R26, desc[UR4][R10.64+0x12c] ;  /* 0x00012c040a1a0981 */ /* 0x000ea2000c1e1900 */
[----:B----4-:R-:W-:-:S03]  /*0ab0*/  @P2 LOP3.LUT R2, R2, R23, RZ, 0x3c, !PT ;  /* 0x0000001702022212 */ /* 0x010fc600078e3cff */
[----:B------:R-:W4:Y:S01]  /*0ac0*/  @P4 LDG.E R23, desc[UR4][R10.64+0xfc] ;  /* 0x0000fc040a174981 */ /* 0x000f22000c1e1900 */
[----:B------:R-:W-:-:S03]  /*0ad0*/  @P2 LOP3.LUT R5, R5, R20, RZ, 0x3c, !PT ;  /* 0x0000001405052212 */ /* 0x000fc600078e3cff */
[----:B------:R-:W4:Y:S01]  /*0ae0*/  @P4 LDG.E R20, desc[UR4][R10.64+0xf8] ;  /* 0x0000f8040a144981 */ /* 0x000f22000c1e1900 */
[----:B------:R-:W-:Y:S02]  /*0af0*/  @P3 LOP3.LUT R2, R2, R27, RZ, 0x3c, !PT ;  /* 0x0000001b02023212 */ /* 0x000fe400078e3cff */
[----:B------:R-:W-:Y:S01]  /*0b00*/  @P3 LOP3.LUT R4, R4, R25, RZ, 0x3c, !PT ;  /* 0x0000001904043212 */ /* 0x000fe200078e3cff */
[----:B------:R-:W4:Y:S01]  /*0b10*/  @P5 LDG.E R27, desc[UR4][R10.64+0x110] ;  /* 0x000110040a1b5981 */ /* 0x000f22000c1e1900 */
[----:B------:R-:W-:-:S03]  /*0b20*/  @P3 LOP3.LUT R5, R5, R24, RZ, 0x3c, !PT ;  /* 0x0000001805053212 */ /* 0x000fc600078e3cff */
[----:B------:R-:W4:Y:S04]  /*0b30*/  @P5 LDG.E R25, desc[UR4][R10.64+0x108] ;  /* 0x000108040a195981 */ /* 0x000f28000c1e1900 */
        /* <DEDUP_REMOVED lines=19> */
[----:B------:R-:W-:-:S05]  /*0c70*/  VIADD R19, R19, 0x10 ;  /* 0x0000001013137836 */ /* 0x000fca0000000000 */
[----:B------:R-:W-:Y:S02]  /*0c80*/  ISETP.NE.AND P1, PT, R19, 0x20, PT ;  /* 0x000000201300780c */ /* 0x000fe40003f25270 */
[----:B------:R-:W-:Y:S02]  /*0c90*/  @P5 LOP3.LUT R3, R3, R18, RZ, 0x3c, !PT ;  /* 0x0000001203035212 */ /* 0x000fe400078e3cff */
[----:B------:R-:W-:Y:S02]  /*0ca0*/  @P6 LOP3.LUT R4, R4, R21, RZ, 0x3c, !PT ;  /* 0x0000001504046212 */ /* 0x000fe400078e3cff */
[----:B---3--:R-:W-:-:S04]  /*0cb0*/  @P6 LOP3.LUT R3, R3, R22, RZ, 0x3c, !PT ;  /* 0x0000001603036212 */ /* 0x008fc800078e3cff */
[----:B--2---:R-:W-:Y:S02]  /*0cc0*/  @P0 LOP3.LUT R3, R3, R26, RZ, 0x3c, !PT ;  /* 0x0000001a03030212 */ /* 0x004fe400078e3cff */
[----:B----4-:R-:W-:Y:S02]  /*0cd0*/  @P6 LOP3.LUT R2, R2, R23, RZ, 0x3c, !PT ;  /* 0x0000001702026212 */ /* 0x010fe400078e3cff */
[----:B------:R-:W-:Y:S02]  /*0ce0*/  @P6 LOP3.LUT R5, R5, R20, RZ, 0x3c, !PT ;  /* 0x0000001405056212 */ /* 0x000fe400078e3cff */
[----:B------:R-:W-:Y:S02]  /*0cf0*/  @P0 LOP3.LUT R2, R2, R27, RZ, 0x3c, !PT ;  /* 0x0000001b02020212 */ /* 0x000fe400078e3cff */
[----:B------:R-:W-:Y:S02]  /*0d00*/  @P0 LOP3.LUT R4, R4, R25, RZ, 0x3c, !PT ;  /* 0x0000001904040212 */ /* 0x000fe400078e3cff */
[----:B------:R-:W-:Y:S01]  /*0d10*/  @P0 LOP3.LUT R5, R5, R24, RZ, 0x3c, !PT ;  /* 0x0000001805050212 */ /* 0x000fe200078e3cff */
[----:B------:R-:W-:Y:S06]  /*0d20*/  @P1 BRA `(.L_x_10) ;  /* 0xfffffff400481947 */ /* 0x000fec000383ffff */
[----:B------:R-:W-:-:S05]  /*0d30*/  VIADD R17, R17, 0x1 ;  /* 0x0000000111117836 */ /* 0x000fca0000000000 */
[----:B------:R-:W-:-:S13]  /*0d40*/  ISETP.NE.AND P0, PT, R17, 0x5, PT ;  /* 0x000000051100780c */ /* 0x000fda0003f05270 */
[----:B------:R-:W-:Y:S05]  /*0d50*/  @P0 BRA `(.L_x_11) ;  /* 0xfffffff400300947 */ /* 0x000fea000383ffff */
[----:B------:R0:W-:Y:S01]  /*0d60*/  STG.E.64 desc[UR4][R6.64+0x8], R4 ;  /* 0x0000080406007986 */ /* 0x0001e2000c101b04 */
[----:B------:R-:W-:Y:S01]  /*0d70*/  VIADD R14, R14, 0x1 ;  /* 0x000000010e0e7836 */ /* 0x000fe20000000000 */
[----:B------:R-:W-:Y:S02]  /*0d80*/  LOP3.LUT R11, R13, 0x3, RZ, 0xc0, !PT ;  /* 0x000000030d0b7812 */ /* 0x000fe400078ec0ff */
[----:B------:R0:W-:Y:S02]  /*0d90*/  STG.E.64 desc[UR4][R6.64+0x10], R2 ;  /* 0x0000100206007986 */ /* 0x0001e4000c101b04 */
[----:B------:R-:W-:Y:S02]  /*0da0*/  ISETP.GE.U32.AND P0, PT, R14, R11, PT ;  /* 0x0000000b0e00720c */ /* 0x000fe40003f06070 */
[----:B------:R0:W-:Y:S11]  /*0db0*/  STG.E desc[UR4][R6.64+0x4], R15 ;  /* 0x0000040f06007986 */ /* 0x0001f6000c101904 */
[----:B------:R-:W-:Y:S05]  /*0dc0*/  @!P0 BRA `(.L_x_12) ;  /* 0xfffffff400048947 */ /* 0x000fea000383ffff */
.L_x_9:
[----:B------:R-:W-:Y:S05]  /*0dd0*/  BSYNC.RECONVERGENT B1 ;  /* 0x0000000000017941 */ /* 0x000fea0003800200 */
.L_x_8:
[C---:B------:R-:W-:Y:S01]  /*0de0*/  ISETP.GT.U32.AND P0, PT, R13.reuse, 0x3, PT ;  /* 0x000000030d00780c */ /* 0x040fe20003f04070 */
[----:B------:R-:W-:Y:S01]  /*0df0*/  VIADD R12, R12, 0x1 ;  /* 0x000000010c0c7836 */ /* 0x000fe20000000000 */
[--C-:B------:R-:W-:Y:S02]  /*0e00*/  SHF.R.U64 R13, R13, 0x2, R0.reuse ;  /* 0x000000020d0d7819 */ /* 0x100fe40000001200 */
[----:B------:R-:W-:Y:S02]  /*0e10*/  ISETP.GT.U32.AND.EX P0, PT, R0, RZ, PT, P0 ;  /* 0x000000ff0000720c */ /* 0x000fe40003f04100 */
[----:B------:R-:W-:-:S11]  /*0e20*/  SHF.R.U32.HI R0, RZ, 0x2, R0 ;  /* 0x00000002ff007819 */ /* 0x000fd60000011600 */
[----:B------:R-:W-:Y:S05]  /*0e30*/  @P0 BRA `(.L_x_13) ;  /* 0xfffffff000c80947 */ /* 0x000fea000383ffff */
.L_x_7:
[----:B------:R-:W-:Y:S05]  /*0e40*/  BSYNC.RECONVERGENT B0 ;  /* 0x0000000000007941 */ /* 0x000fea0003800200 */
.L_x_6:
[----:B------:R-:W-:Y:S04]  /*0e50*/  STG.E.64 desc[UR4][R6.64+0x18], RZ ;  /* 0x000018ff06007986 */ /* 0x000fe8000c101b04 */
[----:B------:R-:W-:Y:S04]  /*0e60*/  STG.E desc[UR4][R6.64+0x20], RZ ;  /* 0x000020ff06007986 */ /* 0x000fe8000c101904 */
[----:B------:R-:W-:Y:S01]  /*0e70*/  STG.E.64 desc[UR4][R6.64+0x28], RZ ;  /* 0x000028ff06007986 */ /* 0x000fe2000c101b04 */
[----:B------:R-:W-:Y:S05]  /*0e80*/  EXIT ;  /* 0x000000000000794d */ /* 0x000fea0003800000 */
.L_x_14:
        /* <DEDUP_REMOVED lines=15> */
.L_x_16:


//--------------------- .nv.global.init           --------------------------
	.section	.nv.global.init,"aw",@progbits
	.align	4
.nv.global.init:
	.type		mrg32k3aM1SubSeq,@object
	.size		mrg32k3aM1SubSeq,(mrg32k3aM2SubSeq - mrg32k3aM1SubSeq)
mrg32k3aM1SubSeq:
        /*0000*/ 	.byte	0x0b, 0xcc, 0xee, 0x04, 0x73, 0x29, 0x8b, 0x6f, 0xf6, 0x53, 0x03, 0xf6, 0x23, 0xf6, 0xea, 0xda
        /* <DEDUP_REMOVED lines=125> */
	.type		mrg32k3aM2SubSeq,@object
	.size		mrg32k3aM2SubSeq,(mrg32k3aM1 - mrg32k3aM2SubSeq)
mrg32k3aM2SubSeq:
        /* <DEDUP_REMOVED lines=126> */
	.type		mrg32k3aM1,@object
	.size		mrg32k3aM1,(mrg32k3aM1Seq - mrg32k3aM1)
mrg32k3aM1:
        /* <DEDUP_REMOVED lines=144> */
	.type		mrg32k3aM1Seq,@object
	.size		mrg32k3aM1Seq,(mrg32k3aM2 - mrg32k3aM1Seq)
mrg32k3aM1Seq:
        /* <DEDUP_REMOVED lines=144> */
	.type		mrg32k3aM2,@object
	.size		mrg32k3aM2,(mrg32k3aM2Seq - mrg32k3aM2)
mrg32k3aM2:
        /* <DEDUP_REMOVED lines=144> */
	.type		mrg32k3aM2Seq,@object
	.size		mrg32k3aM2Seq,(precalc_xorwow_matrix - mrg32k3aM2Seq)
mrg32k3aM2Seq:
        /* <DEDUP_REMOVED lines=144> */
	.type		precalc_xorwow_matrix,@object
	.size		precalc_xorwow_matrix,(precalc_xorwow_offset_matrix - precalc_xorwow_matrix)
precalc_xorwow_matrix:
        /* <DEDUP_REMOVED lines=6400> */
	.type		precalc_xorwow_offset_matrix,@object
	.size		precalc_xorwow_offset_matrix,(.L_1 - precalc_xorwow_offset_matrix)
precalc_xorwow_offset_matrix:
        /* <DEDUP_REMOVED lines=6400> */
.L_1:


//--------------------- .nv.shared.reserved.0     --------------------------
	.section	.nv.shared.reserved.0,"aw",@nobits
	.weak		__nv_reservedSMEM_offset_0_alias
	.size		__nv_reservedSMEM_offset_0_alias, 0, 64
	.other		__nv_reservedSMEM_offset_0_alias,@"STO_CUDA_RESERVED_SHARED STV_DEFAULT"
__nv_reservedSMEM_offset_0_alias:
	.zero		0
	.zero		64


//--------------------- .nv.constant0._Z15generate_kernelP17curandStateXORWOWPiS1_ --------------------------
	.section	.nv.constant0._Z15generate_kernelP17curandStateXORWOWPiS1_,"a",@progbits
	.sectionflags	@""
	.align	4
.nv.constant0._Z15generate_kernelP17curandStateXORWOWPiS1_:
	.zero		920


//--------------------- .nv.constant0._Z12setup_kernelP17curandStateXORWOW --------------------------
	.section	.nv.constant0._Z12setup_kernelP17curandStateXORWOW,"a",@progbits
	.sectionflags	@""
	.align	4
.nv.constant0._Z12setup_kernelP17curandStateXORWOW:
	.zero		904


//--------------------- SYMBOLS --------------------------

	.type		.nv.reservedSmem.offset0,@object
	.size		.nv.reservedSmem.offset0,0x4
